	.target	sm_90a

	.elftype	@"ET_EXEC"


//--------------------- .note.nv.tkinfo           --------------------------
	.section	.note.nv.tkinfo,"",@"SHT_NOTE"
	.sectionflags	@"SHF_NOTE_NV_TKINFO"
	.tkinfo
        /*0018*/ 	.word	0x00000002
        /*0030*/ 	.string	""
        /*0030*/ 	.string	"ptxas"
        /*0030*/ 	.string	"Cuda compilation tools, release 13.0, V13.0.88"
        /*0030*/ 	.string	"Build cuda_13.0.r13.0/compiler.36424714_0"
        /*0030*/ 	.string	"-arch sm_90a -m 64 "



//--------------------- .note.nv.cuinfo           --------------------------
	.section	.note.nv.cuinfo,"",@"SHT_NOTE"
	.sectionflags	@"SHF_NOTE_NV_CUINFO"
        /*0018*/ 	.short	0x0002
        /*001a*/ 	.short	0x005a
        /*001c*/ 	.short	0x0082
	.zero		2


//--------------------- .nv.info                  --------------------------
	.section	.nv.info,"",@"SHT_CUDA_INFO"
	.align	4


	//----- nvinfo : EIATTR_REGCOUNT
	.align		4
        /*0000*/ 	.byte	0x04, 0x2f
        /*0002*/ 	.short	(.L_12 - .L_11)
	.align		4
.L_11:
        /*0004*/ 	.word	index@(_ZN7cutlass13device_kernelINS_4gemm6kernel13GemmUniversalIN4cute5tupleIJiiiiEEENS1_10collective13CollectiveMmaINS1_37MainloopSm90TmaGmmaWarpSpecializedFP8ILi3ENS5_IJNS4_1CILi1EEESB_SB_EEENS1_35KernelTmaWarpSpecializedCooperativeEEENS5_IJNSA_ILi256EEENSA_ILi64EEESG_EEENS_12float_e4m3_tENS5_IJlSB_lEEESI_SJ_NS4_8TiledMMAINS4_8MMA_AtomIJNS4_4SM904GMMA30MMA_64x64x32_F32E4M3E4M3_SS_TNILNSN_7ScaleInE1ELSP_1EEEEEENS4_6LayoutINS5_IJNSA_ILi2EEESB_SB_EEENS5_IJSB_NSA_ILi0EEESV_EEEEENS5_IJNS4_10UnderscoreESY_SY_EEEEENS4_13SM90_TMA_LOADENS4_14ComposedLayoutINS4_7SwizzleILi2ELi4ELi3EEENS4_18smem_ptr_flag_bitsILi8EEENSS_INS5_IJNSA_ILi8EEESG_EEENS5_IJSG_SB_EEEEEEEvNS4_8identityES11_S1B_vS1C_EENS_8epilogue10collective6detail29Sm90TmaWarpSpecializedAdapterINS1F_15DefaultEpilogueISI_SJ_SJ_NS1E_6thread17LinearCombinationISI_Li1EffLNS1J_9ScaleType4KindE0ELNS_15FloatRoundStyleE2ESI_EENS1_15EpilogueDefaultEEEEEvvEEEEvNT_6ParamsE)
        /*0008*/ 	.word	0x000000a8


	//----- nvinfo : EIATTR_FRAME_SIZE
	.align		4
.L_12:
        /*000c*/ 	.byte	0x04, 0x11
        /*000e*/ 	.short	(.L_14 - .L_13)
	.align		4
.L_13:
        /*0010*/ 	.word	index@(_ZN7cutlass13device_kernelINS_4gemm6kernel13GemmUniversalIN4cute5tupleIJiiiiEEENS1_10collective13CollectiveMmaINS1_37MainloopSm90TmaGmmaWarpSpecializedFP8ILi3ENS5_IJNS4_1CILi1EEESB_SB_EEENS1_35KernelTmaWarpSpecializedCooperativeEEENS5_IJNSA_ILi256EEENSA_ILi64EEESG_EEENS_12float_e4m3_tENS5_IJlSB_lEEESI_SJ_NS4_8TiledMMAINS4_8MMA_AtomIJNS4_4SM904GMMA30MMA_64x64x32_F32E4M3E4M3_SS_TNILNSN_7ScaleInE1ELSP_1EEEEEENS4_6LayoutINS5_IJNSA_ILi2EEESB_SB_EEENS5_IJSB_NSA_ILi0EEESV_EEEEENS5_IJNS4_10UnderscoreESY_SY_EEEEENS4_13SM90_TMA_LOADENS4_14ComposedLayoutINS4_7SwizzleILi2ELi4ELi3EEENS4_18smem_ptr_flag_bitsILi8EEENSS_INS5_IJNSA_ILi8EEESG_EEENS5_IJSG_SB_EEEEEEEvNS4_8identityES11_S1B_vS1C_EENS_8epilogue10collective6detail29Sm90TmaWarpSpecializedAdapterINS1F_15DefaultEpilogueISI_SJ_SJ_NS1E_6thread17LinearCombinationISI_Li1EffLNS1J_9ScaleType4KindE0ELNS_15FloatRoundStyleE2ESI_EENS1_15EpilogueDefaultEEEEEvvEEEEvNT_6ParamsE)
        /*0014*/ 	.word	0x00000000


	//----- nvinfo : EIATTR_MIN_STACK_SIZE
	.align		4
.L_14:
        /*0018*/ 	.byte	0x04, 0x12
        /*001a*/ 	.short	(.L_16 - .L_15)
	.align		4
.L_15:
        /*001c*/ 	.word	index@(_ZN7cutlass13device_kernelINS_4gemm6kernel13GemmUniversalIN4cute5tupleIJiiiiEEENS1_10collective13CollectiveMmaINS1_37MainloopSm90TmaGmmaWarpSpecializedFP8ILi3ENS5_IJNS4_1CILi1EEESB_SB_EEENS1_35KernelTmaWarpSpecializedCooperativeEEENS5_IJNSA_ILi256EEENSA_ILi64EEESG_EEENS_12float_e4m3_tENS5_IJlSB_lEEESI_SJ_NS4_8TiledMMAINS4_8MMA_AtomIJNS4_4SM904GMMA30MMA_64x64x32_F32E4M3E4M3_SS_TNILNSN_7ScaleInE1ELSP_1EEEEEENS4_6LayoutINS5_IJNSA_ILi2EEESB_SB_EEENS5_IJSB_NSA_ILi0EEESV_EEEEENS5_IJNS4_10UnderscoreESY_SY_EEEEENS4_13SM90_TMA_LOADENS4_14ComposedLayoutINS4_7SwizzleILi2ELi4ELi3EEENS4_18smem_ptr_flag_bitsILi8EEENSS_INS5_IJNSA_ILi8EEESG_EEENS5_IJSG_SB_EEEEEEEvNS4_8identityES11_S1B_vS1C_EENS_8epilogue10collective6detail29Sm90TmaWarpSpecializedAdapterINS1F_15DefaultEpilogueISI_SJ_SJ_NS1E_6thread17LinearCombinationISI_Li1EffLNS1J_9ScaleType4KindE0ELNS_15FloatRoundStyleE2ESI_EENS1_15EpilogueDefaultEEEEEvvEEEEvNT_6ParamsE)
        /*0020*/ 	.word	0x00000000
.L_16:


//--------------------- .nv.compat                --------------------------
	.section	.nv.compat,"",@"SHT_CUDA_COMPAT_INFO"
	.align	4
        /*0000*/ 	.byte	0x02, 0x09, 0x01, 0x00, 0x02, 0x02, 0x04, 0x00, 0x02, 0x05, 0x05, 0x00, 0x03, 0x07, 0x01, 0x01
        /*0010*/ 	.byte	0x02, 0x03, 0x01, 0x00, 0x02, 0x06, 0x01, 0x00, 0x04, 0x0b, 0x08, 0x00, 0x00, 0x00, 0x00, 0x00
        /*0020*/ 	.byte	0x00, 0x00, 0x00, 0x00


//--------------------- .nv.info._ZN7cutlass13device_kernelINS_4gemm6kernel13GemmUniversalIN4cute5tupleIJiiiiEEENS1_10collective13CollectiveMmaINS1_37MainloopSm90TmaGmmaWarpSpecializedFP8ILi3ENS5_IJNS4_1CILi1EEESB_SB_EEENS1_35KernelTmaWarpSpecializedCooperativeEEENS5_IJNSA_ILi256EEENSA_ILi64EEESG_EEENS_12float_e4m3_tENS5_IJlSB_lEEESI_SJ_NS4_8TiledMMAINS4_8MMA_AtomIJNS4_4SM904GMMA30MMA_64x64x32_F32E4M3E4M3_SS_TNILNSN_7ScaleInE1ELSP_1EEEEEENS4_6LayoutINS5_IJNSA_ILi2EEESB_SB_EEENS5_IJSB_NSA_ILi0EEESV_EEEEENS5_IJNS4_10UnderscoreESY_SY_EEEEENS4_13SM90_TMA_LOADENS4_14ComposedLayoutINS4_7SwizzleILi2ELi4ELi3EEENS4_18smem_ptr_flag_bitsILi8EEENSS_INS5_IJNSA_ILi8EEESG_EEENS5_IJSG_SB_EEEEEEEvNS4_8identityES11_S1B_vS1C_EENS_8epilogue10collective6detail29Sm90TmaWarpSpecializedAdapterINS1F_15DefaultEpilogueISI_SJ_SJ_NS1E_6thread17LinearCombinationISI_Li1EffLNS1J_9ScaleType4KindE0ELNS_15FloatRoundStyleE2ESI_EENS1_15EpilogueDefaultEEEEEvvEEEEvNT_6ParamsE --------------------------
	.section	.nv.info._ZN7cutlass13device_kernelINS_4gemm6kernel13GemmUniversalIN4cute5tupleIJiiiiEEENS1_10collective13CollectiveMmaINS1_37MainloopSm90TmaGmmaWarpSpecializedFP8ILi3ENS5_IJNS4_1CILi1EEESB_SB_EEENS1_35KernelTmaWarpSpecializedCooperativeEEENS5_IJNSA_ILi256EEENSA_ILi64EEESG_EEENS_12float_e4m3_tENS5_IJlSB_lEEESI_SJ_NS4_8TiledMMAINS4_8MMA_AtomIJNS4_4SM904GMMA30MMA_64x64x32_F32E4M3E4M3_SS_TNILNSN_7ScaleInE1ELSP_1EEEEEENS4_6LayoutINS5_IJNSA_ILi2EEESB_SB_EEENS5_IJSB_NSA_ILi0EEESV_EEEEENS5_IJNS4_10UnderscoreESY_SY_EEEEENS4_13SM90_TMA_LOADENS4_14ComposedLayoutINS4_7SwizzleILi2ELi4ELi3EEENS4_18smem_ptr_flag_bitsILi8EEENSS_INS5_IJNSA_ILi8EEESG_EEENS5_IJSG_SB_EEEEEEEvNS4_8identityES11_S1B_vS1C_EENS_8epilogue10collective6detail29Sm90TmaWarpSpecializedAdapterINS1F_15DefaultEpilogueISI_SJ_SJ_NS1E_6thread17LinearCombinationISI_Li1EffLNS1J_9ScaleType4KindE0ELNS_15FloatRoundStyleE2ESI_EENS1_15EpilogueDefaultEEEEEvvEEEEvNT_6ParamsE,"",@"SHT_CUDA_INFO"
	.sectionflags	@""
	.align	4


	//----- nvinfo : EIATTR_CUDA_API_VERSION
	.align		4
        /*0000*/ 	.byte	0x04, 0x37
        /*0002*/ 	.short	(.L_18 - .L_17)
.L_17:
        /*0004*/ 	.word	0x00000082


	//----- nvinfo : EIATTR_KPARAM_INFO
	.align		4
.L_18:
        /*0008*/ 	.byte	0x04, 0x17
        /*000a*/ 	.short	(.L_20 - .L_19)
.L_19:
        /*000c*/ 	.word	0x00000000
        /*0010*/ 	.short	0x0000
        /*0012*/ 	.short	0x0070
        /*0014*/ 	.byte	0x00, 0xf0, 0x01, 0x10


	//----- nvinfo : EIATTR_SPARSE_MMA_MASK
	.align		4
.L_20:
        /*0018*/ 	.byte	0x03, 0x50
        /*001a*/ 	.short	0x0000


	//----- nvinfo : EIATTR_MAXREG_COUNT
	.align		4
        /*001c*/ 	.byte	0x03, 0x1b
        /*001e*/ 	.short	0x00a8


	//----- nvinfo : EIATTR_NUM_BARRIERS
	.align		4
        /*0020*/ 	.byte	0x02, 0x4c
        /*0022*/ 	.byte	0x01
	.zero		1


	//----- nvinfo : EIATTR_MERCURY_ISA_VERSION
	.align		4
        /*0024*/ 	.byte	0x03, 0x5f
        /*0026*/ 	.short	0x0101


	//----- nvinfo : EIATTR_INT_WARP_WIDE_INSTR_OFFSETS
	.align		4
        /*0028*/ 	.byte	0x04, 0x31
        /*002a*/ 	.short	(.L_22 - .L_21)


	//   ....[0]....
.L_21:
        /*002c*/ 	.word	0x000003b0


	//   ....[1]....
        /*0030*/ 	.word	0x000003c0


	//   ....[2]....
        /*0034*/ 	.word	0x000004b0


	//----- nvinfo : EIATTR_COOP_GROUP_MASK_REGIDS
	.align		4
.L_22:
        /*0038*/ 	.byte	0x04, 0x29
        /*003a*/ 	.short	(.L_24 - .L_23)


	//   ....[0]....
.L_23:
        /*003c*/ 	.word	0xffffffff


	//   ....[1]....
        /*0040*/ 	.word	0xffffffff


	//   ....[2]....
        /*0044*/ 	.word	0xffffffff


	//   ....[3]....
        /*0048*/ 	.word	0xffffffff


	//   ....[4]....
        /*004c*/ 	.word	0xffffffff


	//----- nvinfo : EIATTR_COOP_GROUP_INSTR_OFFSETS
	.align		4
.L_24:
        /*0050*/ 	.byte	0x04, 0x28
        /*0052*/ 	.short	(.L_26 - .L_25)


	//   ....[0]....
.L_25:
        /*0054*/ 	.word	0x00000060


	//   ....[1]....
        /*0058*/ 	.word	0x00000070


	//   ....[2]....
        /*005c*/ 	.word	0x00000130


	//   ....[3]....
        /*0060*/ 	.word	0x000002a0


	//   ....[4]....
        /*0064*/ 	.word	0x00000fa0


	//----- nvinfo : EIATTR_REG_RECONFIG
	.align		4
.L_26:
        /*0068*/ 	.byte	0x01, 0x54
	.zero		2


	//----- nvinfo : EIATTR_MBARRIER_INSTR_OFFSETS
	.align		4
        /*006c*/ 	.byte	0x04, 0x39
        /*006e*/ 	.short	(.L_28 - .L_27)


	//   ....[0]....
.L_27:
        /*0070*/ 	.word	0x00000230
        /*0074*/ 	.word	0x000000ff
        /*0078*/ 	.word	0x00000000
        /*007c*/ 	.short	0x0100
        /*007e*/ 	.byte	0x08
	.zero		1


	//   ....[1]....
        /*0080*/ 	.word	0x00000240
        /*0084*/ 	.word	0x000000ff
        /*0088*/ 	.word	0x00000018
        /*008c*/ 	.short	0x0100
        /*008e*/ 	.byte	0x08
	.zero		1


	//   ....[2]....
        /*0090*/ 	.word	0x00000250
        /*0094*/ 	.word	0x000000ff
        /*0098*/ 	.word	0x00000008
        /*009c*/ 	.short	0x0100
        /*009e*/ 	.byte	0x08
	.zero		1


	//   ....[3]....
        /*00a0*/ 	.word	0x00000260
        /*00a4*/ 	.word	0x000000ff
        /*00a8*/ 	.word	0x00000020
        /*00ac*/ 	.short	0x0100
        /*00ae*/ 	.byte	0x08
	.zero		1


	//   ....[4]....
        /*00b0*/ 	.word	0x00000270
        /*00b4*/ 	.word	0x000000ff
        /*00b8*/ 	.word	0x00000010
        /*00bc*/ 	.short	0x0100
        /*00be*/ 	.byte	0x08
	.zero		1


	//   ....[5]....
        /*00c0*/ 	.word	0x00000280
        /*00c4*/ 	.word	0x000000ff
        /*00c8*/ 	.word	0x00000028
        /*00cc*/ 	.short	0x0100
        /*00ce*/ 	.byte	0x08
	.zero		1


	//   ....[6]....
        /*00d0*/ 	.word	0x00000500
        /*00d4*/ 	.word	0x000000ff
        /*00d8*/ 	.word	0x00000040
        /*00dc*/ 	.short	0x0100
        /*00de*/ 	.byte	0x06
	.zero		1


	//   ....[7]....
        /*00e0*/ 	.word	0x00000560
        /*00e4*/ 	.word	0x000000ff
        /*00e8*/ 	.word	0x00000048
        /*00ec*/ 	.short	0x0100
        /*00ee*/ 	.byte	0x06
	.zero		1


	//   ....[8]....
        /*00f0*/ 	.word	0x000014d0
        /*00f4*/ 	.word	0x000000ff
        /*00f8*/ 	.word	0x00000000
        /*00fc*/ 	.short	0x010a
        /*00fe*/ 	.byte	0x06
	.zero		1


	//   ....[9]....
        /*0100*/ 	.word	0x00001510
        /*0104*/ 	.word	0x000000ff
        /*0108*/ 	.word	0x00000000
        /*010c*/ 	.short	0x010a
        /*010e*/ 	.byte	0x06
	.zero		1


	//   ....[10]....
        /*0110*/ 	.word	0x00001ee0
        /*0114*/ 	.word	0x000000ff
        /*0118*/ 	.word	0x00000000
        /*011c*/ 	.short	0x010a
        /*011e*/ 	.byte	0x0c
	.zero		1


	//   ....[11]....
        /*0120*/ 	.word	0x00001f20
        /*0124*/ 	.word	0x000000ff
        /*0128*/ 	.word	0x00000000
        /*012c*/ 	.short	0x010a
        /*012e*/ 	.byte	0x0c
	.zero		1


	//   ....[12]....
        /*0130*/ 	.word	0x000025f0
        /*0134*/ 	.word	0x000000ff
        /*0138*/ 	.word	0x00000000
        /*013c*/ 	.short	0x0101
        /*013e*/ 	.byte	0x08
	.zero		1


	//   ....[13]....
        /*0140*/ 	.word	0x00002c40
        /*0144*/ 	.word	0x000000ff
        /*0148*/ 	.word	0x00000000
        /*014c*/ 	.short	0x0101
        /*014e*/ 	.byte	0x08
	.zero		1


	//   ....[14]....
        /*0150*/ 	.word	0x00008750
        /*0154*/ 	.word	0x00000013
        /*0158*/ 	.word	0x00000018
        /*015c*/ 	.short	0x010a
        /*015e*/ 	.byte	0x3f
	.zero		1


	//   ....[15]....
        /*0160*/ 	.word	0x00008af0
        /*0164*/ 	.word	0x00000008
        /*0168*/ 	.word	0x00000048
        /*016c*/ 	.short	0x0101
        /*016e*/ 	.byte	0x3f
	.zero		1


	//   ....[16]....
        /*0170*/ 	.word	0x00009200
        /*0174*/ 	.word	0x00000004
        /*0178*/ 	.word	0x00000000
        /*017c*/ 	.short	0x010a
        /*017e*/ 	.byte	0x3f
	.zero		1


	//   ....[17]....
        /*0180*/ 	.word	0x00009280
        /*0184*/ 	.word	0x00000006
        /*0188*/ 	.word	0x00000000
        /*018c*/ 	.short	0x010a
        /*018e*/ 	.byte	0x3f
	.zero		1


	//   ....[18]....
        /*0190*/ 	.word	0x00009310
        /*0194*/ 	.word	0x00000003
        /*0198*/ 	.word	0x00000000
        /*019c*/ 	.short	0x010a
        /*019e*/ 	.byte	0x3f
	.zero		1


	//   ....[19]....
        /*01a0*/ 	.word	0x00009380
        /*01a4*/ 	.word	0x0000000b
        /*01a8*/ 	.word	0x00000000
        /*01ac*/ 	.short	0x010a
        /*01ae*/ 	.byte	0x3f
	.zero		1


	//   ....[20]....
        /*01b0*/ 	.word	0x000093e0
        /*01b4*/ 	.word	0x0000000c
        /*01b8*/ 	.word	0x00000000
        /*01bc*/ 	.short	0x010a
        /*01be*/ 	.byte	0x3f
	.zero		1


	//   ....[21]....
        /*01c0*/ 	.word	0x000094b0
        /*01c4*/ 	.word	0x00000013
        /*01c8*/ 	.word	0x00000018
        /*01cc*/ 	.short	0x010a
        /*01ce*/ 	.byte	0x3f
	.zero		1


	//   ....[22]....
        /*01d0*/ 	.word	0x00009590
        /*01d4*/ 	.word	0x00000004
        /*01d8*/ 	.word	0x00000000
        /*01dc*/ 	.short	0x010a
        /*01de*/ 	.byte	0x3f
	.zero		1


	//   ....[23]....
        /*01e0*/ 	.word	0x000095e0
        /*01e4*/ 	.word	0x00000006
        /*01e8*/ 	.word	0x00000000
        /*01ec*/ 	.short	0x010a
        /*01ee*/ 	.byte	0x3f
	.zero		1


	//----- nvinfo : EIATTR_NUM_MBARRIERS
	.align		4
.L_28:
        /*01f0*/ 	.byte	0x03, 0x38
        /*01f2*/ 	.short	0x0008


	//----- nvinfo : EIATTR_EXIT_INSTR_OFFSETS
	.align		4
        /*01f4*/ 	.byte	0x04, 0x1c
        /*01f6*/ 	.short	(.L_30 - .L_29)


	//   ....[0]....
.L_29:
        /*01f8*/ 	.word	0x000005b0


	//   ....[1]....
        /*01fc*/ 	.word	0x00000e70


	//   ....[2]....
        /*0200*/ 	.word	0x00007dc0


	//   ....[3]....
        /*0204*/ 	.word	0x000083f0


	//   ....[4]....
        /*0208*/ 	.word	0x00009360


	//----- nvinfo : EIATTR_MAX_THREADS
	.align		4
.L_30:
        /*020c*/ 	.byte	0x04, 0x05
        /*020e*/ 	.short	(.L_32 - .L_31)
.L_31:
        /*0210*/ 	.word	0x00000180
        /*0214*/ 	.word	0x00000001
        /*0218*/ 	.word	0x00000001


	//----- nvinfo : EIATTR_CRS_STACK_SIZE
	.align		4
.L_32:
        /*021c*/ 	.byte	0x04, 0x1e
        /*021e*/ 	.short	(.L_34 - .L_33)
.L_33:
        /*0220*/ 	.word	0x00000000


	//----- nvinfo : EIATTR_CBANK_PARAM_SIZE
	.align		4
.L_34:
        /*0224*/ 	.byte	0x03, 0x19
        /*0226*/ 	.short	0x0470


	//----- nvinfo : EIATTR_PARAM_CBANK
	.align		4
        /*0228*/ 	.byte	0x04, 0x0a
        /*022a*/ 	.short	(.L_36 - .L_35)
	.align		4
.L_35:
        /*022c*/ 	.word	index@(.nv.constant0._ZN7cutlass13device_kernelINS_4gemm6kernel13GemmUniversalIN4cute5tupleIJiiiiEEENS1_10collective13CollectiveMmaINS1_37MainloopSm90TmaGmmaWarpSpecializedFP8ILi3ENS5_IJNS4_1CILi1EEESB_SB_EEENS1_35KernelTmaWarpSpecializedCooperativeEEENS5_IJNSA_ILi256EEENSA_ILi64EEESG_EEENS_12float_e4m3_tENS5_IJlSB_lEEESI_SJ_NS4_8TiledMMAINS4_8MMA_AtomIJNS4_4SM904GMMA30MMA_64x64x32_F32E4M3E4M3_SS_TNILNSN_7ScaleInE1ELSP_1EEEEEENS4_6LayoutINS5_IJNSA_ILi2EEESB_SB_EEENS5_IJSB_NSA_ILi0EEESV_EEEEENS5_IJNS4_10UnderscoreESY_SY_EEEEENS4_13SM90_TMA_LOADENS4_14ComposedLayoutINS4_7SwizzleILi2ELi4ELi3EEENS4_18smem_ptr_flag_bitsILi8EEENSS_INS5_IJNSA_ILi8EEESG_EEENS5_IJSG_SB_EEEEEEEvNS4_8identityES11_S1B_vS1C_EENS_8epilogue10collective6detail29Sm90TmaWarpSpecializedAdapterINS1F_15DefaultEpilogueISI_SJ_SJ_NS1E_6thread17LinearCombinationISI_Li1EffLNS1J_9ScaleType4KindE0ELNS_15FloatRoundStyleE2ESI_EENS1_15EpilogueDefaultEEEEEvvEEEEvNT_6ParamsE)
        /*0230*/ 	.short	0x0210
        /*0232*/ 	.short	0x0470


	//----- nvinfo : EIATTR_SW_WAR
	.align		4
.L_36:
        /*0234*/ 	.byte	0x04, 0x36
        /*0236*/ 	.short	(.L_38 - .L_37)
.L_37:
        /*0238*/ 	.word	0x00000008
.L_38:


//--------------------- .nv.callgraph             --------------------------
	.section	.nv.callgraph,"",@"SHT_CUDA_CALLGRAPH"
	.align	4
	.sectionentsize	8
	.align		4
        /*0000*/ 	.word	0x00000000
	.align		4
        /*0004*/ 	.word	0xffffffff
	.align		4
        /*0008*/ 	.word	0x00000000
	.align		4
        /*000c*/ 	.word	0xfffffffe
	.align		4
        /*0010*/ 	.word	0x00000000
	.align		4
        /*0014*/ 	.word	0xfffffffd
	.align		4
        /*0018*/ 	.word	0x00000000
	.align		4
        /*001c*/ 	.word	0xfffffffc


//--------------------- .nv.constant4             --------------------------
	.section	.nv.constant4,"a",@progbits
	.align	8
	.align		8
.nv.constant4:
        /*0000*/ 	.dword	_ZN39_INTERNAL_63e46b37_4_k_cu_c7616f35_43294cuda3std3__45__cpo5beginE
	.align		8
        /*0008*/ 	.dword	_ZN39_INTERNAL_63e46b37_4_k_cu_c7616f35_43294cuda3std3__45__cpo3endE
	.align		8
        /*0010*/ 	.dword	_ZN39_INTERNAL_63e46b37_4_k_cu_c7616f35_43294cuda3std3__45__cpo6cbeginE
	.align		8
        /*0018*/ 	.dword	_ZN39_INTERNAL_63e46b37_4_k_cu_c7616f35_43294cuda3std3__45__cpo4cendE
	.align		8
        /*0020*/ 	.dword	_ZN39_INTERNAL_63e46b37_4_k_cu_c7616f35_43294cuda3std3__441_GLOBAL__N__63e46b37_4_k_cu_c7616f35_43296ignoreE
	.align		8
        /*0028*/ 	.dword	_ZN39_INTERNAL_63e46b37_4_k_cu_c7616f35_43294cuda3std3__419piecewise_constructE
	.align		8
        /*0030*/ 	.dword	_ZN39_INTERNAL_63e46b37_4_k_cu_c7616f35_43294cuda3std3__48in_placeE
	.align		8
        /*0038*/ 	.dword	_ZN39_INTERNAL_63e46b37_4_k_cu_c7616f35_43294cuda3std6ranges3__45__cpo4swapE
	.align		8
        /*0040*/ 	.dword	_ZN39_INTERNAL_63e46b37_4_k_cu_c7616f35_43294cuda3std6ranges3__45__cpo9iter_moveE
	.align		8
        /*0048*/ 	.dword	_ZN39_INTERNAL_63e46b37_4_k_cu_c7616f35_43294cute7productE
	.align		8
        /*0050*/ 	.dword	_ZN39_INTERNAL_63e46b37_4_k_cu_c7616f35_43294cute1_E


//--------------------- .text._ZN7cutlass13device_kernelINS_4gemm6kernel13GemmUniversalIN4cute5tupleIJiiiiEEENS1_10collective13CollectiveMmaINS1_37MainloopSm90TmaGmmaWarpSpecializedFP8ILi3ENS5_IJNS4_1CILi1EEESB_SB_EEENS1_35KernelTmaWarpSpecializedCooperativeEEENS5_IJNSA_ILi256EEENSA_ILi64EEESG_EEENS_12float_e4m3_tENS5_IJlSB_lEEESI_SJ_NS4_8TiledMMAINS4_8MMA_AtomIJNS4_4SM904GMMA30MMA_64x64x32_F32E4M3E4M3_SS_TNILNSN_7ScaleInE1ELSP_1EEEEEENS4_6LayoutINS5_IJNSA_ILi2EEESB_SB_EEENS5_IJSB_NSA_ILi0EEESV_EEEEENS5_IJNS4_10UnderscoreESY_SY_EEEEENS4_13SM90_TMA_LOADENS4_14ComposedLayoutINS4_7SwizzleILi2ELi4ELi3EEENS4_18smem_ptr_flag_bitsILi8EEENSS_INS5_IJNSA_ILi8EEESG_EEENS5_IJSG_SB_EEEEEEEvNS4_8identityES11_S1B_vS1C_EENS_8epilogue10collective6detail29Sm90TmaWarpSpecializedAdapterINS1F_15DefaultEpilogueISI_SJ_SJ_NS1E_6thread17LinearCombinationISI_Li1EffLNS1J_9ScaleType4KindE0ELNS_15FloatRoundStyleE2ESI_EENS1_15EpilogueDefaultEEEEEvvEEEEvNT_6ParamsE --------------------------
	.section	.text._ZN7cutlass13device_kernelINS_4gemm6kernel13GemmUniversalIN4cute5tupleIJiiiiEEENS1_10collective13CollectiveMmaINS1_37MainloopSm90TmaGmmaWarpSpecializedFP8ILi3ENS5_IJNS4_1CILi1EEESB_SB_EEENS1_35KernelTmaWarpSpecializedCooperativeEEENS5_IJNSA_ILi256EEENSA_ILi64EEESG_EEENS_12float_e4m3_tENS5_IJlSB_lEEESI_SJ_NS4_8TiledMMAINS4_8MMA_AtomIJNS4_4SM904GMMA30MMA_64x64x32_F32E4M3E4M3_SS_TNILNSN_7ScaleInE1ELSP_1EEEEEENS4_6LayoutINS5_IJNSA_ILi2EEESB_SB_EEENS5_IJSB_NSA_ILi0EEESV_EEEEENS5_IJNS4_10UnderscoreESY_SY_EEEEENS4_13SM90_TMA_LOADENS4_14ComposedLayoutINS4_7SwizzleILi2ELi4ELi3EEENS4_18smem_ptr_flag_bitsILi8EEENSS_INS5_IJNSA_ILi8EEESG_EEENS5_IJSG_SB_EEEEEEEvNS4_8identityES11_S1B_vS1C_EENS_8epilogue10collective6detail29Sm90TmaWarpSpecializedAdapterINS1F_15DefaultEpilogueISI_SJ_SJ_NS1E_6thread17LinearCombinationISI_Li1EffLNS1J_9ScaleType4KindE0ELNS_15FloatRoundStyleE2ESI_EENS1_15EpilogueDefaultEEEEEvvEEEEvNT_6ParamsE,"ax",@progbits
	.align	128
.text._ZN7cutlass13device_kernelINS_4gemm6kernel13GemmUniversalIN4cute5tupleIJiiiiEEENS1_10collective13CollectiveMmaINS1_37MainloopSm90TmaGmmaWarpSpecializedFP8ILi3ENS5_IJNS4_1CILi1EEESB_SB_EEENS1_35KernelTmaWarpSpecializedCooperativeEEENS5_IJNSA_ILi256EEENSA_ILi64EEESG_EEENS_12float_e4m3_tENS5_IJlSB_lEEESI_SJ_NS4_8TiledMMAINS4_8MMA_AtomIJNS4_4SM904GMMA30MMA_64x64x32_F32E4M3E4M3_SS_TNILNSN_7ScaleInE1ELSP_1EEEEEENS4_6LayoutINS5_IJNSA_ILi2EEESB_SB_EEENS5_IJSB_NSA_ILi0EEESV_EEEEENS5_IJNS4_10UnderscoreESY_SY_EEEEENS4_13SM90_TMA_LOADENS4_14ComposedLayoutINS4_7SwizzleILi2ELi4ELi3EEENS4_18smem_ptr_flag_bitsILi8EEENSS_INS5_IJNSA_ILi8EEESG_EEENS5_IJSG_SB_EEEEEEEvNS4_8identityES11_S1B_vS1C_EENS_8epilogue10collective6detail29Sm90TmaWarpSpecializedAdapterINS1F_15DefaultEpilogueISI_SJ_SJ_NS1E_6thread17LinearCombinationISI_Li1EffLNS1J_9ScaleType4KindE0ELNS_15FloatRoundStyleE2ESI_EENS1_15EpilogueDefaultEEEEEvvEEEEvNT_6ParamsE:
        .type           _ZN7cutlass13device_kernelINS_4gemm6kernel13GemmUniversalIN4cute5tupleIJiiiiEEENS1_10collective13CollectiveMmaINS1_37MainloopSm90TmaGmmaWarpSpecializedFP8ILi3ENS5_IJNS4_1CILi1EEESB_SB_EEENS1_35KernelTmaWarpSpecializedCooperativeEEENS5_IJNSA_ILi256EEENSA_ILi64EEESG_EEENS_12float_e4m3_tENS5_IJlSB_lEEESI_SJ_NS4_8TiledMMAINS4_8MMA_AtomIJNS4_4SM904GMMA30MMA_64x64x32_F32E4M3E4M3_SS_TNILNSN_7ScaleInE1ELSP_1EEEEEENS4_6LayoutINS5_IJNSA_ILi2EEESB_SB_EEENS5_IJSB_NSA_ILi0EEESV_EEEEENS5_IJNS4_10UnderscoreESY_SY_EEEEENS4_13SM90_TMA_LOADENS4_14ComposedLayoutINS4_7SwizzleILi2ELi4ELi3EEENS4_18smem_ptr_flag_bitsILi8EEENSS_INS5_IJNSA_ILi8EEESG_EEENS5_IJSG_SB_EEEEEEEvNS4_8identityES11_S1B_vS1C_EENS_8epilogue10collective6detail29Sm90TmaWarpSpecializedAdapterINS1F_15DefaultEpilogueISI_SJ_SJ_NS1E_6thread17LinearCombinationISI_Li1EffLNS1J_9ScaleType4KindE0ELNS_15FloatRoundStyleE2ESI_EENS1_15EpilogueDefaultEEEEEvvEEEEvNT_6ParamsE,@function
        .size           _ZN7cutlass13device_kernelINS_4gemm6kernel13GemmUniversalIN4cute5tupleIJiiiiEEENS1_10collective13CollectiveMmaINS1_37MainloopSm90TmaGmmaWarpSpecializedFP8ILi3ENS5_IJNS4_1CILi1EEESB_SB_EEENS1_35KernelTmaWarpSpecializedCooperativeEEENS5_IJNSA_ILi256EEENSA_ILi64EEESG_EEENS_12float_e4m3_tENS5_IJlSB_lEEESI_SJ_NS4_8TiledMMAINS4_8MMA_AtomIJNS4_4SM904GMMA30MMA_64x64x32_F32E4M3E4M3_SS_TNILNSN_7ScaleInE1ELSP_1EEEEEENS4_6LayoutINS5_IJNSA_ILi2EEESB_SB_EEENS5_IJSB_NSA_ILi0EEESV_EEEEENS5_IJNS4_10UnderscoreESY_SY_EEEEENS4_13SM90_TMA_LOADENS4_14ComposedLayoutINS4_7SwizzleILi2ELi4ELi3EEENS4_18smem_ptr_flag_bitsILi8EEENSS_INS5_IJNSA_ILi8EEESG_EEENS5_IJSG_SB_EEEEEEEvNS4_8identityES11_S1B_vS1C_EENS_8epilogue10collective6detail29Sm90TmaWarpSpecializedAdapterINS1F_15DefaultEpilogueISI_SJ_SJ_NS1E_6thread17LinearCombinationISI_Li1EffLNS1J_9ScaleType4KindE0ELNS_15FloatRoundStyleE2ESI_EENS1_15EpilogueDefaultEEEEEvvEEEEvNT_6ParamsE,(.L_x_199 - _ZN7cutlass13device_kernelINS_4gemm6kernel13GemmUniversalIN4cute5tupleIJiiiiEEENS1_10collective13CollectiveMmaINS1_37MainloopSm90TmaGmmaWarpSpecializedFP8ILi3ENS5_IJNS4_1CILi1EEESB_SB_EEENS1_35KernelTmaWarpSpecializedCooperativeEEENS5_IJNSA_ILi256EEENSA_ILi64EEESG_EEENS_12float_e4m3_tENS5_IJlSB_lEEESI_SJ_NS4_8TiledMMAINS4_8MMA_AtomIJNS4_4SM904GMMA30MMA_64x64x32_F32E4M3E4M3_SS_TNILNSN_7ScaleInE1ELSP_1EEEEEENS4_6LayoutINS5_IJNSA_ILi2EEESB_SB_EEENS5_IJSB_NSA_ILi0EEESV_EEEEENS5_IJNS4_10UnderscoreESY_SY_EEEEENS4_13SM90_TMA_LOADENS4_14ComposedLayoutINS4_7SwizzleILi2ELi4ELi3EEENS4_18smem_ptr_flag_bitsILi8EEENSS_INS5_IJNSA_ILi8EEESG_EEENS5_IJSG_SB_EEEEEEEvNS4_8identityES11_S1B_vS1C_EENS_8epilogue10collective6detail29Sm90TmaWarpSpecializedAdapterINS1F_15DefaultEpilogueISI_SJ_SJ_NS1E_6thread17LinearCombinationISI_Li1EffLNS1J_9ScaleType4KindE0ELNS_15FloatRoundStyleE2ESI_EENS1_15EpilogueDefaultEEEEEvvEEEEvNT_6ParamsE)
        .other          _ZN7cutlass13device_kernelINS_4gemm6kernel13GemmUniversalIN4cute5tupleIJiiiiEEENS1_10collective13CollectiveMmaINS1_37MainloopSm90TmaGmmaWarpSpecializedFP8ILi3ENS5_IJNS4_1CILi1EEESB_SB_EEENS1_35KernelTmaWarpSpecializedCooperativeEEENS5_IJNSA_ILi256EEENSA_ILi64EEESG_EEENS_12float_e4m3_tENS5_IJlSB_lEEESI_SJ_NS4_8TiledMMAINS4_8MMA_AtomIJNS4_4SM904GMMA30MMA_64x64x32_F32E4M3E4M3_SS_TNILNSN_7ScaleInE1ELSP_1EEEEEENS4_6LayoutINS5_IJNSA_ILi2EEESB_SB_EEENS5_IJSB_NSA_ILi0EEESV_EEEEENS5_IJNS4_10UnderscoreESY_SY_EEEEENS4_13SM90_TMA_LOADENS4_14ComposedLayoutINS4_7SwizzleILi2ELi4ELi3EEENS4_18smem_ptr_flag_bitsILi8EEENSS_INS5_IJNSA_ILi8EEESG_EEENS5_IJSG_SB_EEEEEEEvNS4_8identityES11_S1B_vS1C_EENS_8epilogue10collective6detail29Sm90TmaWarpSpecializedAdapterINS1F_15DefaultEpilogueISI_SJ_SJ_NS1E_6thread17LinearCombinationISI_Li1EffLNS1J_9ScaleType4KindE0ELNS_15FloatRoundStyleE2ESI_EENS1_15EpilogueDefaultEEEEEvvEEEEvNT_6ParamsE,@"STO_CUDA_ENTRY STV_DEFAULT"
_ZN7cutlass13device_kernelINS_4gemm6kernel13GemmUniversalIN4cute5tupleIJiiiiEEENS1_10collective13CollectiveMmaINS1_37MainloopSm90TmaGmmaWarpSpecializedFP8ILi3ENS5_IJNS4_1CILi1EEESB_SB_EEENS1_35KernelTmaWarpSpecializedCooperativeEEENS5_IJNSA_ILi256EEENSA_ILi64EEESG_EEENS_12float_e4m3_tENS5_IJlSB_lEEESI_SJ_NS4_8TiledMMAINS4_8MMA_AtomIJNS4_4SM904GMMA30MMA_64x64x32_F32E4M3E4M3_SS_TNILNSN_7ScaleInE1ELSP_1EEEEEENS4_6LayoutINS5_IJNSA_ILi2EEESB_SB_EEENS5_IJSB_NSA_ILi0EEESV_EEEEENS5_IJNS4_10UnderscoreESY_SY_EEEEENS4_13SM90_TMA_LOADENS4_14ComposedLayoutINS4_7SwizzleILi2ELi4ELi3EEENS4_18smem_ptr_flag_bitsILi8EEENSS_INS5_IJNSA_ILi8EEESG_EEENS5_IJSG_SB_EEEEEEEvNS4_8identityES11_S1B_vS1C_EENS_8epilogue10collective6detail29Sm90TmaWarpSpecializedAdapterINS1F_15DefaultEpilogueISI_SJ_SJ_NS1E_6thread17LinearCombinationISI_Li1EffLNS1J_9ScaleType4KindE0ELNS_15FloatRoundStyleE2ESI_EENS1_15EpilogueDefaultEEEEEvvEEEEvNT_6ParamsE:
[----:B------:R-:W-:Y:S01]  /*0000*/  LDC R1, c[0x0][0x28] ;  /* 0x00000a00ff017b82 */ /* 0x000fe20000000800 */
[----:B------:R-:W0:Y:S01]  /*0010*/  S2R R0, SR_TID.X ;  /* 0x0000000000007919 */ /* 0x000e220000002100 */
[----:B------:R-:W-:Y:S01]  /*0020*/  ELECT P0, URZ, PT ;  /* 0x00000000003f782f */ /* 0x000fe20003800000 */
[----:B------:R-:W-:Y:S01]  /*0030*/  BSSY B0, `(.L_x_0) ;  /* 0x000000f000007945 */ /* 0x000fe20003800000 */
[--C-:B0-----:R-:W-:Y:S02]  /*0040*/  SHF.R.U32.HI R2, RZ, 0x5, R0.reuse ;  /* 0x00000005ff027819 */ /* 0x101fe40000011600 */
[----:B------:R-:W-:-:S03]  /*0050*/  SHF.R.U32.HI R3, RZ, 0x7, R0 ;  /* 0x00000007ff037819 */ /* 0x000fc60000011600 */
[----:B------:R-:W0:Y:S04]  /*0060*/  SHFL.IDX PT, R5, R2, RZ, 0x1f ;  /* 0x00001fff02057589 */ /* 0x000e2800000e0000 */
[----:B------:R1:W2:Y:S01]  /*0070*/  SHFL.IDX PT, R6, R3, RZ, 0x1f ;  /* 0x00001fff03067589 */ /* 0x0002a200000e0000 */
[----:B0-----:R-:W-:-:S13]  /*0080*/  ISETP.NE.OR P0, PT, R5, RZ, !P0 ;  /* 0x000000ff0500720c */ /* 0x001fda0004705670 */
[----:B-12---:R-:W-:Y:S05]  /*0090*/  @P0 BRA `(.L_x_1) ;  /* 0x0000000000200947 */ /* 0x006fea0003800000 */
[----:B------:R-:W-:Y:S02]  /*00a0*/  ULDC.64 UR4, c[0x0][0x198] ;  /* 0x0000660000047ab9 */ /* 0x000fe40000000a00 */
[----:B------:R-:W-:Y:S02]  /*00b0*/  UIADD3 UR6, UP0, UR4, 0xf0, URZ ;  /* 0x000000f004067890 */ /* 0x000fe4000ff1e03f */
[----:B------:R-:W-:Y:S02]  /*00c0*/  UIADD3 UR4, UP1, UR4, 0x1f0, URZ ;  /* 0x000001f004047890 */ /* 0x000fe4000ff3e03f */
[----:B------:R-:W-:Y:S02]  /*00d0*/  UIADD3.X UR7, URZ, UR5, URZ, UP0, !UPT ;  /* 0x000000053f077290 */ /* 0x000fe400087fe43f */
[----:B------:R-:W-:-:S07]  /*00e0*/  UIADD3.X UR5, URZ, UR5, URZ, UP1, !UPT ;  /* 0x000000053f057290 */ /* 0x000fce0008ffe43f */
[----:B------:R0:W-:Y:S02]  /*00f0*/  UTMACCTL.PF [UR6] ;  /* 0x00000000060079b9 */ /* 0x0001e40008040000 */
[----:B------:R0:W-:Y:S02]  /*0100*/  UTMACCTL.PF [UR4] ;  /* 0x00000000040079b9 */ /* 0x0001e40008040000 */
[----:B0-----:R-:W-:Y:S01]  /*0110*/  NOP ;  /* 0x0000000000007918 */ /* 0x001fe20000000000 */
.L_x_1:
[----:B------:R-:W-:Y:S05]  /*0120*/  BSYNC B0 ;  /* 0x0000000000007941 */ /* 0x000fea0003800000 */
.L_x_0:
[----:B------:R-:W0:Y:S02]  /*0130*/  SHFL.IDX PT, R3, R2, RZ, 0x1f ;  /* 0x00001fff02037589 */ /* 0x000e2400000e0000 */
[----:B0-----:R-:W-:-:S13]  /*0140*/  ISETP.NE.AND P0, PT, R3, RZ, PT ;  /* 0x000000ff0300720c */ /* 0x001fda0003f05270 */
[----:B------:R-:W-:Y:S05]  /*0150*/  @P0 BRA `(.L_x_2) ;  /* 0x0000000000500947 */ /* 0x000fea0003800000 */
[----:B------:R-:W0:Y:S01]  /*0160*/  S2UR UR8, SR_CgaCtaId ;  /* 0x00000000000879c3 */ /* 0x000e220000008800 */
[----:B------:R-:W-:Y:S01]  /*0170*/  UMOV UR4, 0x400 ;  /* 0x0000040000047882 */ /* 0x000fe20000000000 */
[----:B------:R-:W-:Y:S01]  /*0180*/  UMOV UR5, 0x1 ;  /* 0x0000000100057882 */ /* 0x000fe20000000000 */
[----:B------:R-:W-:Y:S01]  /*0190*/  UMOV UR6, 0x100 ;  /* 0x0000010000067882 */ /* 0x000fe20000000000 */
[----:B------:R-:W-:Y:S01]  /*01a0*/  ELECT P0, URZ, PT ;  /* 0x00000000003f782f */ /* 0x000fe20003800000 */
[----:B------:R-:W-:-:S04]  /*01b0*/  UIADD3 UR6, -UR6, 0x100000, URZ ;  /* 0x0010000006067890 */ /* 0x000fc8000fffe13f */
[----:B------:R-:W-:Y:S02]  /*01c0*/  USHF.L.U32 UR7, UR6, 0xb, URZ ;  /* 0x0000000b06077899 */ /* 0x000fe4000800063f */
[----:B------:R-:W-:Y:S02]  /*01d0*/  USHF.L.U32 UR6, UR6, 0x1, URZ ;  /* 0x0000000106067899 */ /* 0x000fe4000800063f */
[----:B0-----:R-:W-:Y:S02]  /*01e0*/  ULEA UR8, UR8, UR4, 0x18 ;  /* 0x0000000408087291 */ /* 0x001fe4000f8ec03f */
[----:B------:R-:W-:-:S04]  /*01f0*/  UIADD3 UR4, -UR5, 0x100000, URZ ;  /* 0x0010000005047890 */ /* 0x000fc8000fffe13f */
[----:B------:R-:W-:Y:S02]  /*0200*/  USHF.L.U32 UR5, UR4, 0xb, URZ ;  /* 0x0000000b04057899 */ /* 0x000fe4000800063f */
[----:B------:R-:W-:Y:S01]  /*0210*/  USHF.L.U32 UR4, UR4, 0x1, URZ ;  /* 0x0000000104047899 */ /* 0x000fe2000800063f */
[----:B------:R-:W0:Y:S11]  /*0220*/  FENCE.VIEW.ASYNC.S ;  /* 0x00000000000073c6 */ /* 0x000e360000000000 */
[----:B0-----:R0:W1:Y:S01]  /*0230*/  SYNCS.EXCH.64 URZ, [UR8], UR4 ;  /* 0x00000004083f75b2 */ /* 0x0010620008000100 */
[----:B------:R0:W2:Y:S01]  /*0240*/  SYNCS.EXCH.64 URZ, [UR8+0x18], UR6 ;  /* 0x00001806083f75b2 */ /* 0x0000a20008000100 */
[----:B------:R0:W3:Y:S01]  /*0250*/  SYNCS.EXCH.64 URZ, [UR8+0x8], UR4 ;  /* 0x00000804083f75b2 */ /* 0x0000e20008000100 */
[----:B------:R0:W4:Y:S01]  /*0260*/  SYNCS.EXCH.64 URZ, [UR8+0x20], UR6 ;  /* 0x00002006083f75b2 */ /* 0x0001220008000100 */
[----:B------:R0:W0:Y:S01]  /*0270*/  SYNCS.EXCH.64 URZ, [UR8+0x10], UR4 ;  /* 0x00001004083f75b2 */ /* 0x0000220008000100 */
[----:B------:R0:W0:Y:S01]  /*0280*/  SYNCS.EXCH.64 URZ, [UR8+0x28], UR6 ;  /* 0x00002806083f75b2 */ /* 0x0000220008000100 */
[----:B------:R-:W-:Y:S01]  /*0290*/  NOP ;  /* 0x0000000000007918 */ /* 0x000fe20000000000 */
.L_x_2:
[----:B------:R-:W5:Y:S01]  /*02a0*/  SHFL.IDX PT, R2, R2, RZ, 0x1f ;  /* 0x00001fff02027589 */ /* 0x000f6200000e0000 */
[----:B------:R-:W1:Y:S01]  /*02b0*/  LDC R3, c[0x0][0x65c] ;  /* 0x00019700ff037b82 */ /* 0x000e620000000800 */
[----:B------:R-:W-:Y:S02]  /*02c0*/  ELECT P0, URZ, PT ;  /* 0x00000000003f782f */ /* 0x000fe40003800000 */
[----:B------:R-:W-:Y:S01]  /*02d0*/  SHF.R.S32.HI R4, RZ, 0x1f, R5 ;  /* 0x0000001fff047819 */ /* 0x000fe20000011405 */
[----:B------:R-:W2:Y:S01]  /*02e0*/  S2R R10, SR_CTAID.Y ;  /* 0x00000000000a7919 */ /* 0x000ea20000002600 */
[----:B0-----:R-:W-:Y:S01]  /*02f0*/  UMOV UR4, 0x20 ;  /* 0x0000002000047882 */ /* 0x001fe20000000000 */
[C---:B------:R-:W-:Y:S01]  /*0300*/  ISETP.NE.AND P2, PT, R6.reuse, RZ, PT ;  /* 0x000000ff0600720c */ /* 0x040fe20003f45270 */
[----:B------:R-:W-:Y:S01]  /*0310*/  VIADD R11, R6, 0xffffffff ;  /* 0xffffffff060b7836 */ /* 0x000fe20000000000 */
[----:B------:R-:W0:Y:S01]  /*0320*/  S2R R8, SR_CTAID.X ;  /* 0x0000000000087919 */ /* 0x000e220000002500 */
[----:B------:R-:W-:Y:S01]  /*0330*/  LEA.HI R4, R4, R5, RZ, 0x2 ;  /* 0x0000000504047211 */ /* 0x000fe200078f10ff */
[----:B------:R-:W-:Y:S01]  /*0340*/  NOP ;  /* 0x0000000000007918 */ /* 0x000fe20000000000 */
[----:B------:R-:W-:Y:S01]  /*0350*/  NOP ;  /* 0x0000000000007918 */ /* 0x000fe20000000000 */
[----:B------:R-:W-:-:S02]  /*0360*/  ISETP.GE.U32.AND P1, PT, R11, 0x2, PT ;  /* 0x000000020b00780c */ /* 0x000fc40003f26070 */
[----:B------:R-:W-:-:S05]  /*0370*/  LOP3.LUT R4, R4, 0xfffffffc, RZ, 0xc0, !PT ;  /* 0xfffffffc04047812 */ /* 0x000fca00078ec0ff */
[----:B------:R-:W-:Y:S01]  /*0380*/  IMAD.IADD R5, R5, 0x1, -R4 ;  /* 0x0000000105057824 */ /* 0x000fe200078e0a04 */
[----:B-----5:R-:W-:Y:S02]  /*0390*/  ISETP.NE.OR P0, PT, R2, RZ, !P0 ;  /* 0x000000ff0200720c */ /* 0x020fe40004705670 */
[----:B-1----:R-:W-:-:S11]  /*03a0*/  ISETP.NE.AND P3, PT, R3, 0x1, PT ;  /* 0x000000010300780c */ /* 0x002fd60003f65270 */
[----:B------:R-:W-:Y:S01]  /*03b0*/  VOTEU.ALL UP0, P0 ;  /* 0x00000000003f7886 */ /* 0x000fe20000000000 */
[----:B------:R-:W-:Y:S01]  /*03c0*/  VOTEU.ALL UP1, P0 ;  /* 0x00000000003f7886 */ /* 0x000fe20000020000 */
[----:B------:R-:W0:Y:S01]  /*03d0*/  @P3 LDC R9, c[0x0][0x10] ;  /* 0x00000400ff093b82 */ /* 0x000e220000000800 */
[----:B--2---:R-:W-:Y:S02]  /*03e0*/  @P3 IMAD.MOV.U32 R2, RZ, RZ, R10 ;  /* 0x000000ffff023224 */ /* 0x004fe400078e000a */
[----:B------:R-:W-:Y:S01]  /*03f0*/  @!UP0 UMOV UR6, 0x400 ;  /* 0x0000040000068882 */ /* 0x000fe20000000000 */
[----:B------:R-:W-:-:S04]  /*0400*/  @!UP0 UIADD3 UR4, -UR4, 0x100000, URZ ;  /* 0x0010000004048890 */ /* 0x000fc8000fffe13f */
[----:B------:R-:W-:Y:S02]  /*0410*/  @!UP0 USHF.L.U32 UR5, UR4, 0xb, URZ ;  /* 0x0000000b04058899 */ /* 0x000fe4000800063f */
[----:B------:R-:W-:Y:S01]  /*0420*/  @!UP0 USHF.L.U32 UR4, UR4, 0x1, URZ ;  /* 0x0000000104048899 */ /* 0x000fe2000800063f */
[----:B------:R-:W-:Y:S02]  /*0430*/  @P3 IMAD.MOV.U32 R3, RZ, RZ, RZ ;  /* 0x000000ffff033224 */ /* 0x000fe400078e00ff */
[----:B------:R-:W-:Y:S01]  /*0440*/  @P3 IMAD.MOV.U32 R13, RZ, RZ, RZ ;  /* 0x000000ffff0d3224 */ /* 0x000fe200078e00ff */
[----:B------:R-:W1:Y:S08]  /*0450*/  @!UP0 S2UR UR7, SR_CgaCtaId ;  /* 0x00000000000789c3 */ /* 0x000e700000008800 */
[----:B------:R-:W2:Y:S01]  /*0460*/  @!P3 LDC R7, c[0x0][0xc] ;  /* 0x00000300ff07bb82 */ /* 0x000ea20000000800 */
[----:B0-----:R-:W-:-:S04]  /*0470*/  @P3 IMAD.WIDE.U32 R2, R8, R9, R2 ;  /* 0x0000000908023225 */ /* 0x001fc800078e0002 */
[----:B------:R-:W-:Y:S02]  /*0480*/  IMAD.MOV.U32 R9, RZ, RZ, RZ ;  /* 0x000000ffff097224 */ /* 0x000fe400078e00ff */
[----:B------:R-:W-:Y:S01]  /*0490*/  @P3 IMAD.IADD R3, R3, 0x1, R13 ;  /* 0x0000000103033824 */ /* 0x000fe200078e020d */
[----:B-1----:R-:W-:Y:S01]  /*04a0*/  @!UP0 ULEA UR6, UR7, UR6, 0x18 ;  /* 0x0000000607068291 */ /* 0x002fe2000f8ec03f */
[----:B------:R-:W-:Y:S01]  /*04b0*/  VOTEU.ALL UP0, P0 ;  /* 0x00000000003f7886 */ /* 0x000fe20000000000 */
[----:B------:R-:W-:-:S04]  /*04c0*/  ISETP.NE.AND P0, PT, R5, 0x3, PT ;  /* 0x000000030500780c */ /* 0x000fc80003f05270 */
[----:B------:R-:W-:-:S04]  /*04d0*/  ISETP.EQ.OR P0, PT, R5, RZ, !P0 ;  /* 0x000000ff0500720c */ /* 0x000fc80004702670 */
[----:B------:R-:W-:Y:S01]  /*04e0*/  ISETP.EQ.AND P0, PT, R6, RZ, P0 ;  /* 0x000000ff0600720c */ /* 0x000fe20000702270 */
[----:B------:R-:W0:Y:S02]  /*04f0*/  FENCE.VIEW.ASYNC.S ;  /* 0x00000000000073c6 */ /* 0x000e240000000000 */
[----:B0-----:R0:W3:Y:S01]  /*0500*/  @!UP0 SYNCS.EXCH.64 URZ, [UR6+0x40], UR4 ;  /* 0x00004004063f85b2 */ /* 0x0010e20008000100 */
[----:B--2---:R-:W-:Y:S01]  /*0510*/  @!P3 IMAD.WIDE.U32 R6, R7, R10, R8 ;  /* 0x0000000a0706b225 */ /* 0x004fe200078e0008 */
[----:B------:R-:W-:-:S03]  /*0520*/  SEL R4, RZ, 0x1, !P0 ;  /* 0x00000001ff047807 */ /* 0x000fc60004000000 */
[----:B------:R-:W-:Y:S02]  /*0530*/  @!P3 IMAD.MOV.U32 R2, RZ, RZ, R6 ;  /* 0x000000ffff02b224 */ /* 0x000fe400078e0006 */
[----:B------:R-:W-:Y:S01]  /*0540*/  @!P3 IMAD.MOV.U32 R3, RZ, RZ, R7 ;  /* 0x000000ffff03b224 */ /* 0x000fe200078e0007 */
[----:B------:R-:W-:Y:S01]  /*0550*/  SEL R4, R4, 0x2, P1 ;  /* 0x0000000204047807 */ /* 0x000fe20000800000 */
[----:B------:R0:W3:Y:S01]  /*0560*/  @!UP1 SYNCS.EXCH.64 URZ, [UR6+0x48], UR4 ;  /* 0x00004804063f95b2 */ /* 0x0000e20008000100 */
[----:B------:R-:W-:Y:S01]  /*0570*/  NOP ;  /* 0x0000000000007918 */ /* 0x000fe20000000000 */
[----:B---34-:R-:W-:Y:S06]  /*0580*/  BAR.SYNC.DEFER_BLOCKING 0x0 ;  /* 0x0000000000007b1d */ /* 0x018fec0000010000 */
[----:B------:R-:W-:Y:S05]  /*0590*/  @!P2 BRA `(.L_x_3) ;  /* 0x00000078000ca947 */ /* 0x000fea0003800000 */
[----:B------:R-:W-:-:S13]  /*05a0*/  ISETP.GT.U32.AND P0, PT, R11, 0x1, PT ;  /* 0x000000010b00780c */ /* 0x000fda0003f04070 */
[----:B0-----:R-:W-:Y:S05]  /*05b0*/  @P0 EXIT ;  /* 0x000000000000094d */ /* 0x001fea0003800000 */
[----:B------:R-:W-:Y:S01]  /*05c0*/  ULDC.64 UR4, c[0x0][0x650] ;  /* 0x0001940000047ab9 */ /* 0x000fe20000000a00 */
[----:B------:R-:W-:Y:S01]  /*05d0*/  PRMT R12, RZ, 0x7610, R12 ;  /* 0x00007610ff0c7816 */ /* 0x000fe2000000000c */
[----:B------:R-:W-:Y:S01]  /*05e0*/  IMAD.MOV.U32 R6, RZ, RZ, -0x1 ;  /* 0xffffffffff067424 */ /* 0x000fe200078e00ff */
[----:B------:R-:W-:Y:S01]  /*05f0*/  ISETP.GE.U32.AND P0, PT, R2, UR4, PT ;  /* 0x0000000402007c0c */ /* 0x000fe2000bf06070 */
[----:B------:R-:W-:Y:S02]  /*0600*/  IMAD.MOV.U32 R7, RZ, RZ, -0x1 ;  /* 0xffffffffff077424 */ /* 0x000fe400078e00ff */
[----:B------:R-:W-:Y:S01]  /*0610*/  IMAD.MOV.U32 R5, RZ, RZ, -0x1 ;  /* 0xffffffffff057424 */ /* 0x000fe200078e00ff */
[----:B------:R-:W-:-:S13]  /*0620*/  ISETP.GE.U32.AND.EX P0, PT, R3, UR5, PT, P0 ;  /* 0x0000000503007c0c */ /* 0x000fda000bf06100 */
[----:B------:R-:W-:Y:S05]  /*0630*/  @P0 BRA `(.L_x_4) ;  /* 0x00000004005c0947 */ /* 0x000fea0003800000 */
[----:B------:R-:W0:Y:S01]  /*0640*/  LDC.64 R16, c[0x0][0x628] ;  /* 0x00018a00ff107b82 */ /* 0x000e220000000a00 */
[----:B------:R-:W-:Y:S02]  /*0650*/  IMAD.MOV.U32 R6, RZ, RZ, R2 ;  /* 0x000000ffff067224 */ /* 0x000fe400078e0002 */
[----:B------:R-:W-:-:S05]  /*0660*/  IMAD.MOV.U32 R7, RZ, RZ, R3 ;  /* 0x000000ffff077224 */ /* 0x000fca00078e0003 */
[----:B------:R-:W1:Y:S08]  /*0670*/  LDC R18, c[0x0][0x630] ;  /* 0x00018c00ff127b82 */ /* 0x000e700000000800 */
[----:B------:R-:W2:Y:S01]  /*0680*/  LDC.64 R20, c[0x0][0x620] ;  /* 0x00018800ff147b82 */ /* 0x000ea20000000a00 */
[----:B0-----:R-:W-:-:S04]  /*0690*/  ISETP.NE.U32.AND P0, PT, R16, RZ, PT ;  /* 0x000000ff1000720c */ /* 0x001fc80003f05070 */
[----:B------:R-:W-:-:S13]  /*06a0*/  ISETP.NE.AND.EX P0, PT, R17, RZ, PT, P0 ;  /* 0x000000ff1100720c */ /* 0x000fda0003f05300 */
[----:B-12---:R-:W-:Y:S05]  /*06b0*/  @!P0 BRA `(.L_x_5) ;  /* 0x0000000000288947 */ /* 0x006fea0003800000 */
[----:B------:R-:W0:Y:S02]  /*06c0*/  LDC R5, c[0x0][0x634] ;  /* 0x00018d00ff057b82 */ /* 0x000e240000000800 */
[----:B0-----:R-:W-:-:S05]  /*06d0*/  IADD3 R5, P0, R2, R5, RZ ;  /* 0x0000000502057210 */ /* 0x001fca0007f1e0ff */
[----:B------:R-:W-:-:S04]  /*06e0*/  IMAD.X R11, RZ, RZ, R3, P0 ;  /* 0x000000ffff0b7224 */ /* 0x000fc800000e0603 */
[----:B------:R-:W-:-:S04]  /*06f0*/  IMAD.WIDE.U32 R6, R11, R16, RZ ;  /* 0x000000100b067225 */ /* 0x000fc800078e00ff */
[----:B------:R-:W-:-:S04]  /*0700*/  IMAD.WIDE.U32 R12, P0, R5, R17, R6 ;  /* 0x00000011050c7225 */ /* 0x000fc80007800006 */
[----:B------:R-:W-:-:S04]  /*0710*/  IMAD.WIDE.U32 R6, R5, R16, RZ ;  /* 0x0000001005067225 */ /* 0x000fc800078e00ff */
[----:B------:R-:W-:Y:S01]  /*0720*/  IMAD.X R15, RZ, RZ, RZ, P0 ;  /* 0x000000ffff0f7224 */ /* 0x000fe200000e06ff */
[----:B------:R-:W-:Y:S01]  /*0730*/  IADD3 RZ, P0, R7, R12, RZ ;  /* 0x0000000c07ff7210 */ /* 0x000fe20007f1e0ff */
[----:B------:R-:W-:-:S04]  /*0740*/  IMAD.MOV.U32 R14, RZ, RZ, R13 ;  /* 0x000000ffff0e7224 */ /* 0x000fc800078e000d */
[----:B------:R-:W-:-:S08]  /*0750*/  IMAD.WIDE.U32.X R6, R11, R17, R14, P0 ;  /* 0x000000110b067225 */ /* 0x000fd000000e040e */
.L_x_5:
[--C-:B------:R-:W-:Y:S01]  /*0760*/  SHF.R.U64 R26, R6, R18, R7.reuse ;  /* 0x00000012061a7219 */ /* 0x100fe20000001207 */
[----:B------:R-:W0:Y:S01]  /*0770*/  LDC.64 R22, c[0x0][0x640] ;  /* 0x00019000ff167b82 */ /* 0x000e220000000a00 */
[----:B------:R-:W-:Y:S01]  /*0780*/  I2FP.F32.U32 R5, R8 ;  /* 0x0000000800057245 */ /* 0x000fe20000201000 */
[----:B------:R-:W-:Y:S01]  /*0790*/  ULDC UR4, c[0x0][0x150] ;  /* 0x0000540000047ab9 */ /* 0x000fe20000000800 */
[----:B------:R-:W-:Y:S02]  /*07a0*/  SHF.R.U32.HI R6, RZ, R18, R7 ;  /* 0x00000012ff067219 */ /* 0x000fe40000011607 */
[----:B------:R-:W-:Y:S01]  /*07b0*/  IADD3 R11, P0, RZ, -R26, RZ ;  /* 0x8000001aff0b7210 */ /* 0x000fe20007f1e0ff */
[----:B------:R-:W-:Y:S01]  /*07c0*/  FMUL R5, R5, UR4 ;  /* 0x0000000405057c20 */ /* 0x000fe20008400000 */
[----:B------:R-:W-:Y:S01]  /*07d0*/  ULDC UR4, c[0x0][0x154] ;  /* 0x0000550000047ab9 */ /* 0x000fe20000000800 */
[----:B------:R-:W1:Y:S02]  /*07e0*/  LDC R14, c[0x0][0x618] ;  /* 0x00018600ff0e7b82 */ /* 0x000e640000000800 */
[----:B------:R-:W-:-:S02]  /*07f0*/  IMAD.X R13, RZ, RZ, ~R6, P0 ;  /* 0x000000ffff0d7224 */ /* 0x000fc400000e0e06 */
[----:B------:R-:W2:Y:S01]  /*0800*/  F2I.U32.TRUNC.NTZ R5, R5 ;  /* 0x0000000500057305 */ /* 0x000ea2000020f000 */
[----:B------:R-:W-:-:S03]  /*0810*/  IMAD.WIDE.U32 R6, R11, R20, R2 ;  /* 0x000000140b067225 */ /* 0x000fc600078e0002 */
[----:B------:R-:W3:Y:S01]  /*0820*/  LDC R9, c[0x0][0x144] ;  /* 0x00005100ff097b82 */ /* 0x000ee20000000800 */
[----:B------:R-:W-:-:S04]  /*0830*/  IMAD R12, R13, R20, RZ ;  /* 0x000000140d0c7224 */ /* 0x000fc800078e02ff */
[----:B------:R-:W-:Y:S02]  /*0840*/  IMAD R11, R11, R21, R12 ;  /* 0x000000150b0b7224 */ /* 0x000fe400078e020c */
[----:B------:R-:W-:Y:S01]  /*0850*/  IMAD.MOV.U32 R12, RZ, RZ, 0x1 ;  /* 0x00000001ff0c7424 */ /* 0x000fe200078e00ff */
[----:B------:R-:W4:Y:S01]  /*0860*/  LDC R18, c[0x0][0x608] ;  /* 0x00018200ff127b82 */ /* 0x000f220000000800 */
[----:B------:R-:W-:Y:S01]  /*0870*/  IMAD.IADD R11, R7, 0x1, R11 ;  /* 0x00000001070b7824 */ /* 0x000fe200078e020b */
[----:B0-----:R-:W-:Y:S01]  /*0880*/  ISETP.NE.U32.AND P0, PT, R22, RZ, PT ;  /* 0x000000ff1600720c */ /* 0x001fe20003f05070 */
[----:B--2---:R-:W-:-:S03]  /*0890*/  IMAD.MOV R7, RZ, RZ, -R5 ;  /* 0x000000ffff077224 */ /* 0x004fc600078e0a05 */
[----:B------:R-:W-:Y:S02]  /*08a0*/  ISETP.NE.AND.EX P0, PT, R23, RZ, PT, P0 ;  /* 0x000000ff1700720c */ /* 0x000fe40003f05300 */
[----:B------:R-:W0:Y:S01]  /*08b0*/  LDC R13, c[0x0][0x658] ;  /* 0x00019600ff0d7b82 */ /* 0x000e220000000800 */
[--C-:B-1----:R-:W-:Y:S02]  /*08c0*/  SHF.R.U64 R16, R6, R14, R11.reuse ;  /* 0x0000000e06107219 */ /* 0x102fe4000000120b */
[----:B------:R-:W-:Y:S02]  /*08d0*/  I2FP.F32.U32 R6, R10 ;  /* 0x0000000a00067245 */ /* 0x000fe40000201000 */
[----:B------:R-:W-:-:S03]  /*08e0*/  SHF.R.U32.HI R11, RZ, R14, R11 ;  /* 0x0000000eff0b7219 */ /* 0x000fc6000001160b */
[----:B------:R-:W1:Y:S01]  /*08f0*/  LDC R17, c[0x0][0x148] ;  /* 0x00005200ff117b82 */ /* 0x000e620000000800 */
[----:B---3--:R-:W-:Y:S02]  /*0900*/  IMAD R5, R9, R7, R8 ;  /* 0x0000000709057224 */ /* 0x008fe400078e0208 */
[----:B------:R-:W-:Y:S01]  /*0910*/  FMUL R7, R6, UR4 ;  /* 0x0000000406077c20 */ /* 0x000fe20008400000 */
[----:B------:R-:W-:-:S03]  /*0920*/  IMAD.MOV.U32 R6, RZ, RZ, -0x1 ;  /* 0xffffffffff067424 */ /* 0x000fc600078e00ff */
[----:B------:R2:W3:Y:S01]  /*0930*/  F2I.U32.TRUNC.NTZ R15, R7 ;  /* 0x00000007000f7305 */ /* 0x0004e2000020f000 */
[----:B------:R-:W1:Y:S01]  /*0940*/  LDC R21, c[0x0][0x600] ;  /* 0x00018000ff157b82 */ /* 0x000e620000000800 */
[-CC-:B----4-:R-:W-:Y:S02]  /*0950*/  SHF.R.U64 R27, R16, R18.reuse, R11.reuse ;  /* 0x00000012101b7219 */ /* 0x190fe4000000120b */
[----:B------:R-:W-:-:S05]  /*0960*/  SHF.R.U32.HI R8, RZ, R18, R11 ;  /* 0x00000012ff087219 */ /* 0x000fca000001160b */
[----:B------:R-:W4:Y:S01]  /*0970*/  LDC R20, c[0x0][0x648] ;  /* 0x00019200ff147b82 */ /* 0x000f220000000800 */
[-CC-:B0-----:R-:W-:Y:S02]  /*0980*/  SHF.R.U64 R18, R27, R13.reuse, R8.reuse ;  /* 0x0000000d1b127219 */ /* 0x181fe40000001208 */
[-C--:B------:R-:W-:Y:S02]  /*0990*/  SHF.L.U32 R6, R6, R13.reuse, RZ ;  /* 0x0000000d06067219 */ /* 0x080fe400000006ff */
[-C--:B------:R-:W-:Y:S02]  /*09a0*/  SHF.R.U32.HI R8, RZ, R13.reuse, R8 ;  /* 0x0000000dff087219 */ /* 0x080fe40000011608 */
[----:B------:R-:W-:Y:S01]  /*09b0*/  LOP3.LUT R14, RZ, R6, RZ, 0x33, !PT ;  /* 0x00000006ff0e7212 */ /* 0x000fe200078e33ff */
[----:B------:R-:W0:Y:S01]  /*09c0*/  LDC R25, c[0x0][0x638] ;  /* 0x00018e00ff197b82 */ /* 0x000e220000000800 */
[----:B------:R-:W-:Y:S01]  /*09d0*/  SHF.L.U32 R11, R12, R13, RZ ;  /* 0x0000000d0c0b7219 */ /* 0x000fe200000006ff */
[----:B------:R-:W-:-:S02]  /*09e0*/  IMAD.MOV.U32 R6, RZ, RZ, R18 ;  /* 0x000000ffff067224 */ /* 0x000fc400078e0012 */
[----:B--2---:R-:W-:-:S04]  /*09f0*/  IMAD.MOV.U32 R7, RZ, RZ, R8 ;  /* 0x000000ffff077224 */ /* 0x004fc800078e0008 */
[----:B------:R-:W2:Y:S01]  /*0a00*/  LDC R24, c[0x0][0x610] ;  /* 0x00018400ff187b82 */ /* 0x000ea20000000800 */
[----:B---3--:R-:W-:Y:S05]  /*0a10*/  @!P0 BRA `(.L_x_6) ;  /* 0x0000000000288947 */ /* 0x008fea0003800000 */
[----:B------:R-:W3:Y:S02]  /*0a20*/  LDC R13, c[0x0][0x64c] ;  /* 0x00019300ff0d7b82 */ /* 0x000ee40000000800 */
[----:B---3--:R-:W-:-:S05]  /*0a30*/  IADD3 R13, P0, R18, R13, RZ ;  /* 0x0000000d120d7210 */ /* 0x008fca0007f1e0ff */
        /* <DEDUP_REMOVED lines=8> */
.L_x_6:
[----:B----4-:R-:W-:Y:S01]  /*0ac0*/  SHF.R.U64 R6, R6, R20, R7 ;  /* 0x0000001406067219 */ /* 0x010fe20000001207 */
[----:B-1----:R-:W-:Y:S01]  /*0ad0*/  VIADD R7, R21, 0xffffffff ;  /* 0xffffffff15077836 */ /* 0x002fe20000000000 */
[----:B------:R-:W-:Y:S01]  /*0ae0*/  LOP3.LUT R14, R27, R14, RZ, 0xc0, !PT ;  /* 0x0000000e1b0e7212 */ /* 0x000fe200078ec0ff */
[----:B------:R-:W-:Y:S02]  /*0af0*/  IMAD.MOV R15, RZ, RZ, -R15 ;  /* 0x000000ffff0f7224 */ /* 0x000fe400078e0a0f */
[----:B------:R-:W-:Y:S01]  /*0b00*/  IMAD.MOV R8, RZ, RZ, -R6 ;  /* 0x000000ffff087224 */ /* 0x000fe200078e0a06 */
[----:B------:R-:W-:Y:S01]  /*0b10*/  LOP3.LUT R7, R16, R7, RZ, 0xc0, !PT ;  /* 0x0000000710077212 */ /* 0x000fe200078ec0ff */
[----:B------:R-:W-:Y:S02]  /*0b20*/  IMAD R14, R11, R6, R14 ;  /* 0x000000060b0e7224 */ /* 0x000fe400078e020e */
[----:B------:R-:W-:Y:S02]  /*0b30*/  @P3 IMAD R5, R17, R15, R10 ;  /* 0x0000000f11053224 */ /* 0x000fe400078e020a */
[----:B0-----:R-:W-:-:S02]  /*0b40*/  IMAD R6, R8, R25, R18 ;  /* 0x0000001908067224 */ /* 0x001fc400078e0212 */
[----:B--2---:R-:W-:Y:S02]  /*0b50*/  IMAD R5, R14, R24, R5 ;  /* 0x000000180e057224 */ /* 0x004fe400078e0205 */
[----:B------:R-:W-:Y:S02]  /*0b60*/  IMAD R6, R6, R21, R7 ;  /* 0x0000001506067224 */ /* 0x000fe400078e0207 */
[----:B------:R-:W-:-:S03]  /*0b70*/  IMAD.MOV.U32 R12, RZ, RZ, 0x1 ;  /* 0x00000001ff0c7424 */ /* 0x000fc600078e00ff */
[----:B------:R-:W-:Y:S02]  /*0b80*/  SEL R7, R6, R5, !P3 ;  /* 0x0000000506077207 */ /* 0x000fe40005800000 */
[----:B------:R-:W-:Y:S01]  /*0b90*/  SEL R6, R5, R6, !P3 ;  /* 0x0000000605067207 */ /* 0x000fe20005800000 */
[----:B------:R-:W-:-:S07]  /*0ba0*/  IMAD.MOV.U32 R5, RZ, RZ, R26 ;  /* 0x000000ffff057224 */ /* 0x000fce00078e001a */
.L_x_4:
[----:B------:R-:W-:-:S08]  /*0bb0*/  NOP ;  /* 0x0000000000007918 */ /* 0x000fd00000000000 */
[----:B------:R-:W0:Y:S02]  /*0bc0*/  USETMAXREG.TRY_ALLOC.CTAPOOL UP0, 0xe8 ;  /* 0x000000e8000079c8 */ /* 0x000e240008000600 */
[----:B0-----:R-:W-:-:S13]  /*0bd0*/  PLOP3.LUT P0, PT, PT, PT, UP0, 0x80, 0x0 ;  /* 0x000000000000781c */ /* 0x001fda0003f0f008 */
[----:B------:R-:W-:Y:S05]  /*0be0*/  @!P0 BRA `(.L_x_4) ;  /* 0xfffffffc00f08947 */ /* 0x000fea000383ffff */
[----:B------:R-:W-:Y:S01]  /*0bf0*/  ULDC.64 UR4, c[0x0][0x598] ;  /* 0x0001660000047ab9 */ /* 0x000fe20000000a00 */
[----:B------:R-:W-:Y:S01]  /*0c00*/  ULDC.64 UR16, c[0x0][0x208] ;  /* 0x0000820000107ab9 */ /* 0x000fe20000000a00 */
[----:B------:R-:W-:-:S04]  /*0c10*/  ISETP.NE.U32.AND P0, PT, RZ, UR4, PT ;  /* 0x00000004ff007c0c */ /* 0x000fc8000bf05070 */
[----:B------:R-:W-:-:S13]  /*0c20*/  ISETP.NE.AND.EX P0, PT, RZ, UR5, PT, P0 ;  /* 0x00000005ff007c0c */ /* 0x000fda000bf05300 */
[----:B------:R-:W-:Y:S05]  /*0c30*/  @!P0 BRA `(.L_x_7) ;  /* 0x00000000001c8947 */ /* 0x000fea0003800000 */
[----:B------:R-:W0:Y:S02]  /*0c40*/  LDC.64 R8, c[0x0][0x598] ;  /* 0x00016600ff087b82 */ /* 0x000e240000000a00 */
[----:B0-----:R-:W2:Y:S02]  /*0c50*/  LDG.E.64 R8, desc[UR16][R8.64] ;  /* 0x0000001008087981 */ /* 0x001ea4000c1e1b00 */
[----:B--2---:R-:W-:-:S04]  /*0c60*/  ISETP.NE.U32.AND P0, PT, R8, RZ, PT ;  /* 0x000000ff0800720c */ /* 0x004fc80003f05070 */
[----:B------:R-:W-:-:S13]  /*0c70*/  ISETP.NE.AND.EX P0, PT, R9, RZ, PT, P0 ;  /* 0x000000ff0900720c */ /* 0x000fda0003f05300 */
[----:B------:R-:W-:Y:S05]  /*0c80*/  @!P0 BRA `(.L_x_7) ;  /* 0x0000000000088947 */ /* 0x000fea0003800000 */
[----:B------:R0:W5:Y:S01]  /*0c90*/  LD.E R8, desc[UR16][R8.64] ;  /* 0x0000001008087980 */ /* 0x000162000c101900 */
[----:B------:R-:W-:Y:S05]  /*0ca0*/  BRA `(.L_x_8) ;  /* 0x0000000000207947 */ /* 0x000fea0003800000 */
.L_x_7:
[----:B------:R-:W-:Y:S02]  /*0cb0*/  ULDC.64 UR4, c[0x0][0x588] ;  /* 0x0001620000047ab9 */ /* 0x000fe40000000a00 */
[----:B------:R-:W-:-:S04]  /*0cc0*/  ISETP.NE.U32.AND P0, PT, RZ, UR4, PT ;  /* 0x00000004ff007c0c */ /* 0x000fc8000bf05070 */
[----:B------:R-:W-:-:S13]  /*0cd0*/  ISETP.NE.AND.EX P0, PT, RZ, UR5, PT, P0 ;  /* 0x00000005ff007c0c */ /* 0x000fda000bf05300 */
[----:B------:R-:W-:Y:S05]  /*0ce0*/  @!P0 BRA `(.L_x_9) ;  /* 0x00000000000c8947 */ /* 0x000fea0003800000 */
[----:B------:R-:W0:Y:S02]  /*0cf0*/  LDC.64 R8, c[0x0][0x588] ;  /* 0x00016200ff087b82 */ /* 0x000e240000000a00 */
[----:B0-----:R1:W5:Y:S01]  /*0d00*/  LDG.E R8, desc[UR16][R8.64] ;  /* 0x0000001008087981 */ /* 0x001362000c1e1900 */
[----:B------:R-:W-:Y:S05]  /*0d10*/  BRA `(.L_x_8) ;  /* 0x0000000000047947 */ /* 0x000fea0003800000 */
.L_x_9:
[----:B------:R-:W2:Y:S02]  /*0d20*/  LDC R8, c[0x0][0x580] ;  /* 0x00016000ff087b82 */ /* 0x000ea40000000800 */
.L_x_8:
[----:B------:R-:W-:Y:S02]  /*0d30*/  ULDC.64 UR4, c[0x0][0x5a0] ;  /* 0x0001680000047ab9 */ /* 0x000fe40000000a00 */
[----:B------:R-:W-:-:S04]  /*0d40*/  ISETP.NE.U32.AND P0, PT, RZ, UR4, PT ;  /* 0x00000004ff007c0c */ /* 0x000fc8000bf05070 */
[----:B------:R-:W-:-:S13]  /*0d50*/  ISETP.NE.AND.EX P0, PT, RZ, UR5, PT, P0 ;  /* 0x00000005ff007c0c */ /* 0x000fda000bf05300 */
[----:B------:R-:W-:Y:S05]  /*0d60*/  @!P0 BRA `(.L_x_10) ;  /* 0x00000000001c8947 */ /* 0x000fea0003800000 */
[----:B------:R-:W3:Y:S02]  /*0d70*/  LDC.64 R10, c[0x0][0x5a0] ;  /* 0x00016800ff0a7b82 */ /* 0x000ee40000000a00 */
[----:B---3--:R-:W3:Y:S02]  /*0d80*/  LDG.E.64 R10, desc[UR16][R10.64] ;  /* 0x000000100a0a7981 */ /* 0x008ee4000c1e1b00 */
[----:B---3--:R-:W-:-:S04]  /*0d90*/  ISETP.NE.U32.AND P0, PT, R10, RZ, PT ;  /* 0x000000ff0a00720c */ /* 0x008fc80003f05070 */
[----:B------:R-:W-:-:S13]  /*0da0*/  ISETP.NE.AND.EX P0, PT, R11, RZ, PT, P0 ;  /* 0x000000ff0b00720c */ /* 0x000fda0003f05300 */
[----:B------:R-:W-:Y:S05]  /*0db0*/  @!P0 BRA `(.L_x_10) ;  /* 0x0000000000088947 */ /* 0x000fea0003800000 */
[----:B01----:R0:W5:Y:S01]  /*0dc0*/  LD.E R9, desc[UR16][R10.64] ;  /* 0x000000100a097980 */ /* 0x003162000c101900 */
[----:B------:R-:W-:Y:S05]  /*0dd0*/  BRA `(.L_x_11) ;  /* 0x0000000000207947 */ /* 0x000fea0003800000 */
.L_x_10:
[----:B------:R-:W-:Y:S02]  /*0de0*/  ULDC.64 UR4, c[0x0][0x590] ;  /* 0x0001640000047ab9 */ /* 0x000fe40000000a00 */
[----:B------:R-:W-:-:S04]  /*0df0*/  ISETP.NE.U32.AND P0, PT, RZ, UR4, PT ;  /* 0x00000004ff007c0c */ /* 0x000fc8000bf05070 */
[----:B------:R-:W-:-:S13]  /*0e00*/  ISETP.NE.AND.EX P0, PT, RZ, UR5, PT, P0 ;  /* 0x00000005ff007c0c */ /* 0x000fda000bf05300 */
[----:B------:R-:W-:Y:S05]  /*0e10*/  @!P0 BRA `(.L_x_12) ;  /* 0x00000000000c8947 */ /* 0x000fea0003800000 */
[----:B------:R-:W0:Y:S02]  /*0e20*/  LDC.64 R10, c[0x0][0x590] ;  /* 0x00016400ff0a7b82 */ /* 0x000e240000000a00 */
[----:B01----:R1:W5:Y:S01]  /*0e30*/  LDG.E R9, desc[UR16][R10.64] ;  /* 0x000000100a097981 */ /* 0x003362000c1e1900 */
[----:B------:R-:W-:Y:S05]  /*0e40*/  BRA `(.L_x_11) ;  /* 0x0000000000047947 */ /* 0x000fea0003800000 */
.L_x_12:
[----:B01----:R-:W3:Y:S02]  /*0e50*/  LDC R9, c[0x0][0x584] ;  /* 0x00016100ff097b82 */ /* 0x003ee40000000800 */
.L_x_11:
[----:B------:R-:W-:-:S13]  /*0e60*/  LOP3.LUT P0, RZ, R12, 0xff, RZ, 0xc0, !PT ;  /* 0x000000ff0cff7812 */ /* 0x000fda000780c0ff */
[----:B------:R-:W-:Y:S05]  /*0e70*/  @!P0 EXIT ;  /* 0x000000000000894d */ /* 0x000fea0003800000 */
[----:B------:R-:W-:Y:S01]  /*0e80*/  ULDC UR4, c[0x0][0x28c] ;  /* 0x0000a30000047ab9 */ /* 0x000fe20000000800 */
[----:B------:R-:W-:Y:S01]  /*0e90*/  LOP3.LUT R142, R4, 0x1, RZ, 0xfc, !PT ;  /* 0x00000001048e7812 */ /* 0x000fe200078efcff */
[----:B------:R-:W-:-:S04]  /*0ea0*/  UIADD3 UR4, UR4, 0x3f, URZ ;  /* 0x0000003f04047890 */ /* 0x000fc8000fffe03f */
[----:B------:R-:W-:-:S04]  /*0eb0*/  USHF.R.S32.HI UR5, URZ, 0x1f, UR4 ;  /* 0x0000001f3f057899 */ /* 0x000fc80008011404 */
[----:B------:R-:W-:-:S03]  /*0ec0*/  ULEA.HI UR5, UR5, UR4, URZ, 0x6 ;  /* 0x0000000405057291 */ /* 0x000fc6000f8f303f */
[----:B------:R-:W-:Y:S01]  /*0ed0*/  UMOV UR4, URZ ;  /* 0x0000003f00047c82 */ /* 0x000fe20008000000 */
[----:B------:R-:W-:-:S03]  /*0ee0*/  USHF.R.S32.HI UR9, URZ, 0x6, UR5 ;  /* 0x000000063f097899 */ /* 0x000fc60008011405 */
[----:B------:R-:W-:-:S09]  /*0ef0*/  UMOV UR5, URZ ;  /* 0x0000003f00057c82 */ /* 0x000fd20008000000 */
.L_x_165:
[----:B01----:R-:W-:Y:S01]  /*0f00*/  LOP3.LUT R10, R0, 0x80, RZ, 0xc0, !PT ;  /* 0x00000080000a7812 */ /* 0x003fe200078ec0ff */
[----:B------:R-:W0:Y:S01]  /*0f10*/  S2UR UR13, SR_CgaCtaId ;  /* 0x00000000000d79c3 */ /* 0x000e220000008800 */
[----:B------:R-:W-:Y:S01]  /*0f20*/  UMOV UR12, 0x400 ;  /* 0x00000400000c7882 */ /* 0x000fe20000000000 */
[----:B------:R-:W-:Y:S01]  /*0f30*/  UMOV UR6, URZ ;  /* 0x0000003f00067c82 */ /* 0x000fe20008000000 */
[----:B------:R-:W-:Y:S01]  /*0f40*/  SHF.R.U32.HI R10, RZ, 0x7, R10 ;  /* 0x00000007ff0a7819 */ /* 0x000fe2000001160a */
[----:B------:R-:W-:Y:S01]  /*0f50*/  UMOV UR7, URZ ;  /* 0x0000003f00077c82 */ /* 0x000fe20008000000 */
[----:B------:R-:W-:Y:S01]  /*0f60*/  UMOV UR18, UR5 ;  /* 0x0000000500127c82 */ /* 0x000fe20008000000 */
[----:B------:R-:W-:Y:S02]  /*0f70*/  CS2R R18, SRZ ;  /* 0x0000000000127805 */ /* 0x000fe4000001ff00 */
[----:B------:R-:W-:Y:S01]  /*0f80*/  CS2R R16, SRZ ;  /* 0x0000000000107805 */ /* 0x000fe2000001ff00 */
[----:B------:R-:W1:Y:S01]  /*0f90*/  LDC R11, c[0x0][0x28c] ;  /* 0x0000a300ff0b7b82 */ /* 0x000e620000000800 */
[----:B----4-:R-:W4:Y:S01]  /*0fa0*/  SHFL.IDX PT, R10, R10, RZ, 0x1f ;  /* 0x00001fff0a0a7589 */ /* 0x010f2200000e0000 */
[----:B------:R-:W-:-:S02]  /*0fb0*/  CS2R R20, SRZ ;  /* 0x0000000000147805 */ /* 0x000fc4000001ff00 */
[----:B------:R-:W-:Y:S02]  /*0fc0*/  CS2R R22, SRZ ;  /* 0x0000000000167805 */ /* 0x000fe4000001ff00 */
[----:B------:R-:W-:Y:S02]  /*0fd0*/  CS2R R88, SRZ ;  /* 0x0000000000587805 */ /* 0x000fe4000001ff00 */
[----:B------:R-:W-:Y:S02]  /*0fe0*/  CS2R R90, SRZ ;  /* 0x00000000005a7805 */ /* 0x000fe4000001ff00 */
[----:B------:R-:W-:Y:S02]  /*0ff0*/  CS2R R92, SRZ ;  /* 0x00000000005c7805 */ /* 0x000fe4000001ff00 */
[----:B------:R-:W-:Y:S02]  /*1000*/  CS2R R96, SRZ ;  /* 0x0000000000607805 */ /* 0x000fe4000001ff00 */
        /* <DEDUP_REMOVED lines=16> */
[----:B-1----:R-:W-:Y:S02]  /*1110*/  ISETP.GE.AND P0, PT, R11, 0x1, PT ;  /* 0x000000010b00780c */ /* 0x002fe40003f06270 */
[----:B------:R-:W-:Y:S02]  /*1120*/  CS2R R128, SRZ ;  /* 0x0000000000807805 */ /* 0x000fe4000001ff00 */
[----:B----4-:R-:W-:-:S02]  /*1130*/  R2UR UR8, R10 ;  /* 0x000000000a0872ca */ /* 0x010fc400000e0000 */
[----:B------:R-:W-:Y:S02]  /*1140*/  CS2R R130, SRZ ;  /* 0x0000000000827805 */ /* 0x000fe4000001ff00 */
[----:B------:R-:W-:Y:S02]  /*1150*/  CS2R R132, SRZ ;  /* 0x0000000000847805 */ /* 0x000fe4000001ff00 */
[----:B------:R-:W-:Y:S02]  /*1160*/  CS2R R134, SRZ ;  /* 0x0000000000867805 */ /* 0x000fe4000001ff00 */
[----:B------:R-:W-:Y:S02]  /*1170*/  CS2R R136, SRZ ;  /* 0x0000000000887805 */ /* 0x000fe4000001ff00 */
[----:B------:R-:W-:Y:S02]  /*1180*/  CS2R R138, SRZ ;  /* 0x00000000008a7805 */ /* 0x000fe4000001ff00 */
[----:B------:R-:W-:Y:S01]  /*1190*/  CS2R R140, SRZ ;  /* 0x00000000008c7805 */ /* 0x000fe2000001ff00 */
[----:B------:R-:W-:Y:S01]  /*11a0*/  IMAD.MOV.U32 R143, RZ, RZ, RZ ;  /* 0x000000ffff8f7224 */ /* 0x000fe200078e00ff */
[----:B------:R-:W-:Y:S01]  /*11b0*/  CS2R R56, SRZ ;  /* 0x0000000000387805 */ /* 0x000fe2000001ff00 */
[----:B------:R-:W-:Y:S01]  /*11c0*/  IMAD.MOV.U32 R145, RZ, RZ, RZ ;  /* 0x000000ffff917224 */ /* 0x000fe200078e00ff */
[----:B------:R-:W-:Y:S01]  /*11d0*/  CS2R R58, SRZ ;  /* 0x00000000003a7805 */ /* 0x000fe2000001ff00 */
[----:B--23--:R-:W-:Y:S01]  /*11e0*/  IMAD.U32 R13, RZ, RZ, UR4 ;  /* 0x00000004ff0d7e24 */ /* 0x00cfe2000f8e00ff */
[----:B------:R-:W-:Y:S01]  /*11f0*/  CS2R R60, SRZ ;  /* 0x00000000003c7805 */ /* 0x000fe2000001ff00 */
[----:B------:R-:W-:Y:S01]  /*1200*/  ULEA.HI UR10, UR8, UR8, URZ, 0x1 ;  /* 0x00000008080a7291 */ /* 0x000fe2000f8f083f */
[----:B------:R-:W-:-:S02]  /*1210*/  CS2R R62, SRZ ;  /* 0x00000000003e7805 */ /* 0x000fc4000001ff00 */
[----:B------:R-:W-:Y:S02]  /*1220*/  CS2R R64, SRZ ;  /* 0x0000000000407805 */ /* 0x000fe4000001ff00 */
[----:B------:R-:W-:Y:S01]  /*1230*/  CS2R R66, SRZ ;  /* 0x0000000000427805 */ /* 0x000fe2000001ff00 */
[----:B------:R-:W-:Y:S01]  /*1240*/  ULOP3.LUT UR11, UR10, 0xffffe, URZ, 0xc0, !UPT ;  /* 0x000ffffe0a0b7892 */ /* 0x000fe2000f8ec03f */
[----:B------:R-:W-:Y:S01]  /*1250*/  CS2R R68, SRZ ;  /* 0x0000000000447805 */ /* 0x000fe2000001ff00 */
[----:B0-----:R-:W-:Y:S01]  /*1260*/  ULEA UR10, UR13, UR12, 0x18 ;  /* 0x0000000c0d0a7291 */ /* 0x001fe2000f8ec03f */
[----:B------:R-:W-:Y:S01]  /*1270*/  CS2R R70, SRZ ;  /* 0x0000000000467805 */ /* 0x000fe2000001ff00 */
[----:B------:R-:W-:Y:S01]  /*1280*/  UIADD3 UR11, UR8, -UR11, URZ ;  /* 0x8000000b080b7290 */ /* 0x000fe2000fffe03f */
[----:B------:R-:W-:Y:S02]  /*1290*/  CS2R R72, SRZ ;  /* 0x0000000000487805 */ /* 0x000fe4000001ff00 */
[----:B------:R-:W-:Y:S01]  /*12a0*/  CS2R R74, SRZ ;  /* 0x00000000004a7805 */ /* 0x000fe2000001ff00 */
[----:B------:R-:W-:Y:S01]  /*12b0*/  UMOV UR8, URZ ;  /* 0x0000003f00087c82 */ /* 0x000fe20008000000 */
[----:B------:R-:W-:Y:S01]  /*12c0*/  ULEA UR11, UR11, UR10, 0xc ;  /* 0x0000000a0b0b7291 */ /* 0x000fe2000f8e603f */
[----:B------:R-:W-:-:S02]  /*12d0*/  CS2R R76, SRZ ;  /* 0x00000000004c7805 */ /* 0x000fc4000001ff00 */
[----:B------:R-:W-:Y:S02]  /*12e0*/  CS2R R78, SRZ ;  /* 0x00000000004e7805 */ /* 0x000fe4000001ff00 */
[----:B------:R-:W-:Y:S01]  /*12f0*/  CS2R R80, SRZ ;  /* 0x0000000000507805 */ /* 0x000fe2000001ff00 */
[----:B------:R-:W-:Y:S01]  /*1300*/  UIADD3 UR11, UR11, 0x100, URZ ;  /* 0x000001000b0b7890 */ /* 0x000fe2000fffe03f */
[----:B------:R-:W-:Y:S02]  /*1310*/  CS2R R82, SRZ ;  /* 0x0000000000527805 */ /* 0x000fe4000001ff00 */
[----:B------:R-:W-:Y:S02]  /*1320*/  CS2R R84, SRZ ;  /* 0x0000000000547805 */ /* 0x000fe4000001ff00 */
[----:B------:R-:W-:Y:S01]  /*1330*/  CS2R R86, SRZ ;  /* 0x0000000000567805 */ /* 0x000fe2000001ff00 */
[----:B------:R-:W-:Y:S01]  /*1340*/  USHF.R.U32.HI UR11, URZ, 0x4, UR11 ;  /* 0x000000043f0b7899 */ /* 0x000fe2000801160b */
[----:B------:R-:W-:-:S02]  /*1350*/  CS2R R24, SRZ ;  /* 0x0000000000187805 */ /* 0x000fc4000001ff00 */
[----:B------:R-:W-:Y:S02]  /*1360*/  CS2R R26, SRZ ;  /* 0x00000000001a7805 */ /* 0x000fe4000001ff00 */
[----:B------:R-:W-:Y:S01]  /*1370*/  CS2R R28, SRZ ;  /* 0x00000000001c7805 */ /* 0x000fe2000001ff00 */
[----:B------:R-:W-:Y:S01]  /*1380*/  ULOP3.LUT UR11, UR11, 0x3fff, URZ, 0xc0, !UPT ;  /* 0x00003fff0b0b7892 */ /* 0x000fe2000f8ec03f */
        /* <DEDUP_REMOVED lines=12> */
[----:B------:R-:W-:Y:S01]  /*1450*/  CS2R R54, SRZ ;  /* 0x0000000000367805 */ /* 0x000fe2000001ff00 */
[----:B------:R-:W-:Y:S06]  /*1460*/  @!P0 BRA `(.L_x_13) ;  /* 0x0000000800588947 */ /* 0x000fec0003800000 */
[----:B------:R-:W-:-:S13]  /*1470*/  ISETP.NE.AND P1, PT, R142, 0x3, PT ;  /* 0x000000038e00780c */ /* 0x000fda0003f25270 */
[----:B------:R-:W-:Y:S05]  /*1480*/  @!P1 BRA `(.L_x_14) ;  /* 0x0000000000049947 */ /* 0x000fea0003800000 */
[----:B------:R-:W-:Y:S01]  /*1490*/  BPT.TRAP 0x1 ;  /* 0x000000040000795c */ /* 0x000fe20000300000 */
.L_x_14:
[----:B------:R-:W-:Y:S01]  /*14a0*/  ULEA UR6, UR5, UR10, 0x3 ;  /* 0x0000000a05067291 */ /* 0x000fe2000f8e183f */
[----:B------:R-:W-:-:S05]  /*14b0*/  IMAD.U32 R10, RZ, RZ, UR4 ;  /* 0x00000004ff0a7e24 */ /* 0x000fca000f8e00ff */
[----:B------:R-:W-:-:S04]  /*14c0*/  SHF.L.U32 R10, R10, 0x1f, RZ ;  /* 0x0000001f0a0a7819 */ /* 0x000fc800000006ff */
[----:B------:R0:W1:Y:S01]  /*14d0*/  SYNCS.PHASECHK.TRANS64.TRYWAIT P0, [UR6], R10 ;  /* 0x0000000aff0075a7 */ /* 0x0000620008000146 */
[----:B------:R-:W-:Y:S05]  /*14e0*/  @!P1 BRA `(.L_x_15) ;  /* 0x0000000000049947 */ /* 0x000fea0003800000 */
[----:B------:R-:W-:Y:S01]  /*14f0*/  BPT.TRAP 0x1 ;  /* 0x000000040000795c */ /* 0x000fe20000300000 */
.L_x_15:
[----:B-1----:R-:W-:Y:S05]  /*1500*/  @P0 BRA `(.L_x_16) ;  /* 0x0000000000080947 */ /* 0x002fea0003800000 */
[----:B------:R-:W1:Y:S02]  /*1510*/  SYNCS.PHASECHK.TRANS64.TRYWAIT P0, [UR6], R10 ;  /* 0x0000000aff0075a7 */ /* 0x000e640008000146 */
[----:B-1----:R-:W-:Y:S05]  /*1520*/  @!P0 BRA `(.L_x_17) ;  /* 0x0000007c00908947 */ /* 0x002fea0003800000 */
.L_x_16:
[----:B------:R-:W-:Y:S01]  /*1530*/  UIADD3 UR6, UR10, 0xc100, URZ ;  /* 0x0000c1000a067890 */ /* 0x000fe2000fffe03f */
[----:B------:R-:W-:Y:S01]  /*1540*/  WARPGROUP.ARRIVE ;  /* 0x00000000000079c5 */ /* 0x000fe20000000000 */
[----:B------:R-:W-:Y:S01]  /*1550*/  ULOP3.LUT UR8, UR11, 0x10000, URZ, 0xfc, !UPT ;  /* 0x000100000b087892 */ /* 0x000fe2000f8efc3f */
[----:B------:R-:W-:Y:S01]  /*1560*/  CS2R R18, SRZ ;  /* 0x0000000000127805 */ /* 0x000fe2000001ff00 */
[----:B------:R-:W-:Y:S01]  /*1570*/  USHF.R.U32.HI UR6, URZ, 0x4, UR6 ;  /* 0x000000043f067899 */ /* 0x000fe20008011606 */
[----:B------:R-:W-:Y:S01]  /*1580*/  CS2R R16, SRZ ;  /* 0x0000000000107805 */ /* 0x000fe2000001ff00 */
[----:B------:R-:W-:Y:S01]  /*1590*/  ULEA UR8, UR5, UR8, 0xa ;  /* 0x0000000805087291 */ /* 0x000fe2000f8e503f */
[----:B------:R-:W-:Y:S01]  /*15a0*/  CS2R R20, SRZ ;  /* 0x0000000000147805 */ /* 0x000fe2000001ff00 */
[----:B------:R-:W-:Y:S01]  /*15b0*/  ULOP3.LUT UR6, UR6, 0x3fff, URZ, 0xc0, !UPT ;  /* 0x00003fff06067892 */ /* 0x000fe2000f8ec03f */
[----:B------:R-:W-:Y:S01]  /*15c0*/  CS2R R22, SRZ ;  /* 0x0000000000167805 */ /* 0x000fe2000001ff00 */
[----:B------:R-:W-:Y:S01]  /*15d0*/  UMOV UR13, 0x80000020 ;  /* 0x80000020000d7882 */ /* 0x000fe20000000000 */
[----:B------:R-:W-:Y:S01]  /*15e0*/  UMOV UR15, 0x80000020 ;  /* 0x80000020000f7882 */ /* 0x000fe20000000000 */
[----:B------:R-:W-:Y:S01]  /*15f0*/  ULOP3.LUT UR6, UR6, 0x10000, URZ, 0xfc, !UPT ;  /* 0x0001000006067892 */ /* 0x000fe2000f8efc3f */
[----:B------:R-:W-:Y:S01]  /*1600*/  CS2R R88, SRZ ;  /* 0x0000000000587805 */ /* 0x000fe2000001ff00 */
[----:B------:R-:W-:Y:S01]  /*1610*/  UMOV UR12, UR8 ;  /* 0x00000008000c7c82 */ /* 0x000fe20008000000 */
[----:B------:R-:W-:Y:S01]  /*1620*/  CS2R R90, SRZ ;  /* 0x00000000005a7805 */ /* 0x000fe2000001ff00 */
[----:B------:R-:W-:Y:S01]  /*1630*/  ULEA UR7, UR5, UR6, 0x8 ;  /* 0x0000000605077291 */ /* 0x000fe2000f8e403f */
[----:B------:R-:W-:Y:S01]  /*1640*/  CS2R R92, SRZ ;  /* 0x00000000005c7805 */ /* 0x000fe2000001ff00 */
[----:B------:R-:W-:Y:S01]  /*1650*/  UIADD3 UR6, UR8, 0x200, URZ ;  /* 0x0000020008067890 */ /* 0x000fe2000fffe03f */
[----:B------:R-:W-:-:S02]  /*1660*/  CS2R R96, SRZ ;  /* 0x0000000000607805 */ /* 0x000fc4000001ff00 */
[----:B------:R-:W-:Y:S02]  /*1670*/  CS2R R94, SRZ ;  /* 0x00000000005e7805 */ /* 0x000fe4000001ff00 */
[----:B------:R-:W-:Y:S02]  /*1680*/  CS2R R98, SRZ ;  /* 0x0000000000627805 */ /* 0x000fe4000001ff00 */
[----:B------:R-:W-:Y:S01]  /*1690*/  CS2R R100, SRZ ;  /* 0x0000000000647805 */ /* 0x000fe2000001ff00 */
[----:B------:R-:W-:Y:S01]  /*16a0*/  UMOV UR14, UR7 ;  /* 0x00000007000e7c82 */ /* 0x000fe20008000000 */
[----:B------:R-:W-:Y:S01]  /*16b0*/  CS2R R102, SRZ ;  /* 0x0000000000667805 */ /* 0x000fe2000001ff00 */
[----:B------:R-:W-:Y:S01]  /*16c0*/  QGMMA.64x64x32.F32.E4M3.E4M3 R56, gdesc[UR12], RZ, !UPT ;  /* 0x00e000000c3879f3 */ /* 0x000fe2000c7008ff */
[----:B------:R-:W-:Y:S01]  /*16d0*/  UMOV UR12, UR6 ;  /* 0x00000006000c7c82 */ /* 0x000fe20008000000 */
[----:B------:R-:W-:Y:S01]  /*16e0*/  UMOV UR13, 0x80000020 ;  /* 0x80000020000d7882 */ /* 0x000fe20000000000 */
[----:B------:R-:W-:Y:S01]  /*16f0*/  UMOV UR6, 0x2 ;  /* 0x0000000200067882 */ /* 0x000fe20000000000 */
[----:B------:R-:W-:Y:S01]  /*1700*/  QGMMA.64x64x32.F32.E4M3.E4M3 R24, gdesc[UR12], RZ, !UPT ;  /* 0x00e000000c1879f3 */ /* 0x000fe2000c7008ff */
[----:B------:R-:W-:Y:S01]  /*1710*/  UIADD3 UR14, UR7, 0x2, URZ ;  /* 0x00000002070e7890 */ /* 0x000fe2000fffe03f */
[----:B------:R-:W-:Y:S01]  /*1720*/  CS2R R104, SRZ ;  /* 0x0000000000687805 */ /* 0x000fe2000001ff00 */
[----:B------:R-:W-:Y:S01]  /*1730*/  UIADD3 UR12, UR8, 0x2, URZ ;  /* 0x00000002080c7890 */ /* 0x000fe2000fffe03f */
[----:B------:R-:W-:Y:S01]  /*1740*/  CS2R R108, SRZ ;  /* 0x00000000006c7805 */ /* 0x000fe2000001ff00 */
[----:B------:R-:W-:Y:S01]  /*1750*/  ULDC UR7, c[0x0][0x50c] ;  /* 0x0001430000077ab9 */ /* 0x000fe20000000800 */
[----:B------:R-:W-:Y:S01]  /*1760*/  UIADD3 UR8, UR8, 0x202, URZ ;  /* 0x0000020208087890 */ /* 0x000fe2000fffe03f */
[----:B------:R-:W-:Y:S01]  /*1770*/  CS2R R106, SRZ ;  /* 0x00000000006a7805 */ /* 0x000fe2000001ff00 */
[----:B------:R-:W-:Y:S01]  /*1780*/  UISETP.NE.AND UP0, UPT, UR7, 0x2, UPT ;  /* 0x000000020700788c */ /* 0x000fe2000bf05270 */
[----:B------:R-:W-:Y:S01]  /*1790*/  CS2R R110, SRZ ;  /* 0x00000000006e7805 */ /* 0x000fe2000001ff00 */
[----:B------:R-:W-:Y:S01]  /*17a0*/  UMOV UR13, 0x80000020 ;  /* 0x80000020000d7882 */ /* 0x000fe20000000000 */
[----:B------:R-:W-:Y:S01]  /*17b0*/  UMOV UR15, 0x80000020 ;  /* 0x80000020000f7882 */ /* 0x000fe20000000000 */
[----:B------:R-:W-:Y:S01]  /*17c0*/  USEL UR7, URZ, 0x1, UP0 ;  /* 0x000000013f077887 */ /* 0x000fe20008000000 */
[----:B------:R-:W-:-:S02]  /*17d0*/  CS2R R112, SRZ ;  /* 0x0000000000707805 */ /* 0x000fc4000001ff00 */
[----:B------:R-:W-:Y:S02]  /*17e0*/  CS2R R114, SRZ ;  /* 0x0000000000727805 */ /* 0x000fe4000001ff00 */
[----:B------:R-:W-:Y:S02]  /*17f0*/  CS2R R116, SRZ ;  /* 0x0000000000747805 */ /* 0x000fe4000001ff00 */
[----:B------:R-:W-:Y:S02]  /*1800*/  CS2R R118, SRZ ;  /* 0x0000000000767805 */ /* 0x000fe4000001ff00 */
[----:B------:R-:W-:Y:S02]  /*1810*/  CS2R R120, SRZ ;  /* 0x0000000000787805 */ /* 0x000fe4000001ff00 */
[----:B------:R-:W-:Y:S02]  /*1820*/  ISETP.NE.AND P0, PT, RZ, UR7, PT ;  /* 0x00000007ff007c0c */ /* 0x000fe4000bf05270 */
        /* <DEDUP_REMOVED lines=10> */
[----:B------:R-:W-:Y:S02]  /*18d0*/  IMAD.MOV.U32 R143, RZ, RZ, RZ ;  /* 0x000000ffff8f7224 */ /* 0x000fe400078e00ff */
[----:B------:R-:W-:Y:S01]  /*18e0*/  IMAD.MOV.U32 R145, RZ, RZ, RZ ;  /* 0x000000ffff917224 */ /* 0x000fe200078e00ff */
[----:B------:R-:W-:Y:S01]  /*18f0*/  QGMMA.64x64x32.F32.E4M3.E4M3 R56, gdesc[UR12], R56 ;  /* 0x00e000000c3879f3 */ /* 0x000fe20008700838 */
[----:B------:R-:W-:Y:S01]  /*1900*/  UMOV UR12, UR8 ;  /* 0x00000008000c7c82 */ /* 0x000fe20008000000 */
[----:B------:R-:W-:-:S02]  /*1910*/  UMOV UR13, 0x80000020 ;  /* 0x80000020000d7882 */ /* 0x000fc40000000000 */
[----:B------:R-:W-:Y:S01]  /*1920*/  QGMMA.64x64x32.F32.E4M3.E4M3 R24, gdesc[UR12], R24, gsb0 ;  /* 0x00e000000c1879f3 */ /* 0x000fe20008000818 */
[----:B------:R-:W-:Y:S05]  /*1930*/  @!P0 BRA `(.L_x_18) ;  /* 0x0000000400088947 */ /* 0x000fea0003800000 */
[----:B------:R-:W-:Y:S02]  /*1940*/  WARPGROUP.DEPBAR.LE gsb0, 0x0 ;  /* 0x00008000000079c5 */ /* 0x000fe40000010000 */
[----:B------:R-:W-:-:S01]  /*1950*/  FADD R145, RZ, R56 ;  /* 0x00000038ff917221 */ /* 0x000fc20000000000 */
[----:B------:R-:W-:Y:S01]  /*1960*/  FADD R140, RZ, R57 ;  /* 0x00000039ff8c7221 */ /* 0x000fe20000000000 */
        /* <DEDUP_REMOVED lines=62> */
[----:B------:R-:W-:-:S06]  /*1d50*/  UMOV UR6, URZ ;  /* 0x0000003f00067c82 */ /* 0x000fcc0008000000 */
.L_x_18:
[----:B------:R-:W-:-:S04]  /*1d60*/  UIADD3 UR18, UR5, 0x1, URZ ;  /* 0x0000000105127890 */ /* 0x000fc8000fffe03f */
[----:B------:R-:W-:-:S04]  /*1d70*/  UISETP.NE.AND UP0, UPT, UR18, 0x3, UPT ;  /* 0x000000031200788c */ /* 0x000fc8000bf05270 */
[----:B------:R-:W-:Y:S02]  /*1d80*/  USEL UR8, URZ, 0x1, UP0 ;  /* 0x000000013f087887 */ /* 0x000fe40008000000 */
[----:B------:R-:W-:Y:S02]  /*1d90*/  USEL UR18, UR18, URZ, UP0 ;  /* 0x0000003f12127287 */ /* 0x000fe40008000000 */
[----:B------:R-:W-:-:S06]  /*1da0*/  ULOP3.LUT UR8, UR4, UR8, URZ, 0x3c, !UPT ;  /* 0x0000000804087292 */ /* 0x000fcc000f8e3c3f */
[----:B------:R-:W-:Y:S01]  /*1db0*/  IMAD.U32 R13, RZ, RZ, UR8 ;  /* 0x00000008ff0d7e24 */ /* 0x000fe2000f8e00ff */
[----:B------:R-:W-:-:S06]  /*1dc0*/  UMOV UR8, 0x1 ;  /* 0x0000000100087882 */ /* 0x000fcc0000000000 */
.L_x_13:
[----:B------:R-:W-:-:S04]  /*1dd0*/  UISETP.LT.AND UP0, UPT, UR9, 0x1, UPT ;  /* 0x000000010900788c */ /* 0x000fc8000bf01270 */
[----:B------:R-:W-:-:S04]  /*1de0*/  USEL UR12, UR9, 0x1, UP0 ;  /* 0x00000001090c7887 */ /* 0x000fc80008000000 */
[----:B------:R-:W-:-:S04]  /*1df0*/  UIADD3 UR12, UR9, -UR12, URZ ;  /* 0x8000000c090c7290 */ /* 0x000fc8000fffe03f */
[----:B------:R-:W-:-:S06]  /*1e00*/  UISETP.GE.AND UP0, UPT, UR12, 0x1, UPT ;  /* 0x000000010c00788c */ /* 0x000fcc000bf06270 */
[----:B------:R-:W-:-:S13]  /*1e10*/  PLOP3.LUT P0, PT, PT, PT, UP0, 0x80, 0x0 ;  /* 0x000000000000781c */ /* 0x000fda0003f0f008 */
[----:B------:R-:W-:Y:S05]  /*1e20*/  @!P0 BRA `(.L_x_19) ;  /* 0x00000008002c8947 */ /* 0x000fea0003800000 */
[----:B01----:R-:W-:Y:S01]  /*1e30*/  IMAD.U32 R10, RZ, RZ, UR12 ;  /* 0x0000000cff0a7e24 */ /* 0x003fe2000f8e00ff */
[----:B------:R-:W-:Y:S01]  /*1e40*/  UMOV UR19, UR5 ;  /* 0x0000000500137c82 */ /* 0x000fe20008000000 */
[----:B------:R-:W-:-:S05]  /*1e50*/  ULDC UR21, c[0x0][0x50c] ;  /* 0x0001430000157ab9 */ /* 0x000fca0000000800 */
.L_x_27:
[----:B------:R-:W-:-:S13]  /*1e60*/  ISETP.NE.AND P1, PT, R142, 0x3, PT ;  /* 0x000000038e00780c */ /* 0x000fda0003f25270 */
[----:B01----:R-:W-:Y:S05]  /*1e70*/  @!P1 BRA `(.L_x_20) ;  /* 0x0000000000049947 */ /* 0x003fea0003800000 */
[----:B------:R-:W-:Y:S01]  /*1e80*/  BPT.TRAP 0x1 ;  /* 0x000000040000795c */ /* 0x000fe20000300000 */
.L_x_20:
[----:B------:R-:W0:Y:S01]  /*1e90*/  S2UR UR12, SR_CgaCtaId ;  /* 0x00000000000c79c3 */ /* 0x000e220000008800 */
[----:B------:R-:W-:Y:S01]  /*1ea0*/  UMOV UR10, 0x400 ;  /* 0x00000400000a7882 */ /* 0x000fe20000000000 */
[----:B------:R-:W-:Y:S01]  /*1eb0*/  SHF.L.U32 R11, R13, 0x1f, RZ ;  /* 0x0000001f0d0b7819 */ /* 0x000fe200000006ff */
[----:B0-----:R-:W-:-:S04]  /*1ec0*/  ULEA UR10, UR12, UR10, 0x18 ;  /* 0x0000000a0c0a7291 */ /* 0x001fc8000f8ec03f */
[----:B------:R-:W-:-:S09]  /*1ed0*/  ULEA UR12, UR18, UR10, 0x3 ;  /* 0x0000000a120c7291 */ /* 0x000fd2000f8e183f */
[----:B------:R0:W1:Y:S01]  /*1ee0*/  SYNCS.PHASECHK.TRANS64.TRYWAIT P0, [UR12], R11 ;  /* 0x0000000bff0075a7 */ /* 0x000062000800014c */
[----:B------:R-:W-:Y:S05]  /*1ef0*/  @!P1 BRA `(.L_x_21) ;  /* 0x0000000000049947 */ /* 0x000fea0003800000 */
[----:B------:R-:W-:Y:S01]  /*1f00*/  BPT.TRAP 0x1 ;  /* 0x000000040000795c */ /* 0x000fe20000300000 */
.L_x_21:
[----:B-1----:R-:W-:Y:S05]  /*1f10*/  @P0 BRA `(.L_x_22) ;  /* 0x0000000000080947 */ /* 0x002fea0003800000 */
[----:B------:R-:W1:Y:S02]  /*1f20*/  SYNCS.PHASECHK.TRANS64.TRYWAIT P0, [UR12], R11 ;  /* 0x0000000bff0075a7 */ /* 0x000e64000800014c */
[----:B-1----:R-:W-:Y:S05]  /*1f30*/  @!P0 BRA `(.L_x_23) ;  /* 0x0000007400248947 */ /* 0x002fea0003800000 */
.L_x_22:
[----:B------:R-:W-:Y:S01]  /*1f40*/  UIADD3 UR12, UR10, 0xc100, URZ ;  /* 0x0000c1000a0c7890 */ /* 0x000fe2000fffe03f */
[----:B------:R-:W-:Y:S01]  /*1f50*/  WARPGROUP.ARRIVE ;  /* 0x00000000000079c5 */ /* 0x000fe20000000000 */
[----:B------:R-:W-:Y:S02]  /*1f60*/  UISETP.NE.AND UP0, UPT, UR7, URZ, UPT ;  /* 0x0000003f0700728c */ /* 0x000fe4000bf05270 */
[----:B------:R-:W-:Y:S02]  /*1f70*/  USHF.R.U32.HI UR12, URZ, 0x4, UR12 ;  /* 0x000000043f0c7899 */ /* 0x000fe4000801160c */
[----:B------:R-:W-:Y:S02]  /*1f80*/  USEL UR8, UR8, URZ, !UP0 ;  /* 0x0000003f08087287 */ /* 0x000fe4000c000000 */
[----:B------:R-:W-:Y:S02]  /*1f90*/  ULOP3.LUT UR12, UR12, 0x3fff, URZ, 0xc0, !UPT ;  /* 0x00003fff0c0c7892 */ /* 0x000fe4000f8ec03f */
[----:B------:R-:W-:-:S02]  /*1fa0*/  ULOP3.LUT UR7, UR11, 0x10000, URZ, 0xfc, !UPT ;  /* 0x000100000b077892 */ /* 0x000fc4000f8efc3f */
[----:B------:R-:W-:Y:S02]  /*1fb0*/  ULOP3.LUT UR12, UR12, 0x10000, URZ, 0xfc, !UPT ;  /* 0x000100000c0c7892 */ /* 0x000fe4000f8efc3f */
[----:B------:R-:W-:Y:S02]  /*1fc0*/  UISETP.NE.U32.AND UP0, UPT, UR8, URZ, UPT ;  /* 0x0000003f0800728c */ /* 0x000fe4000bf05070 */
[----:B------:R-:W-:Y:S02]  /*1fd0*/  ULEA UR8, UR18, UR7, 0xa ;  /* 0x0000000712087291 */ /* 0x000fe4000f8e503f */
[----:B------:R-:W-:Y:S02]  /*1fe0*/  ULEA UR7, UR18, UR12, 0x8 ;  /* 0x0000000c12077291 */ /* 0x000fe4000f8e403f */
[----:B------:R-:W-:Y:S01]  /*1ff0*/  UIADD3 UR20, UR8, 0x200, URZ ;  /* 0x0000020008147890 */ /* 0x000fe2000fffe03f */
[----:B------:R-:W-:Y:S02]  /*2000*/  UMOV UR13, 0x80000020 ;  /* 0x80000020000d7882 */ /* 0x000fe40000000000 */
[----:B------:R-:W-:Y:S01]  /*2010*/  UMOV UR12, UR8 ;  /* 0x00000008000c7c82 */ /* 0x000fe20008000000 */
[----:B------:R-:W-:Y:S01]  /*2020*/  UMOV UR15, 0x80000020 ;  /* 0x80000020000f7882 */ /* 0x000fe20000000000 */
[----:B------:R-:W-:Y:S01]  /*2030*/  UMOV UR14, UR7 ;  /* 0x00000007000e7c82 */ /* 0x000fe20008000000 */
[----:B------:R-:W-:Y:S01]  /*2040*/  UIADD3 UR6, UR6, 0x2, URZ ;  /* 0x0000000206067890 */ /* 0x000fe2000fffe03f */
[----:B------:R-:W-:Y:S01]  /*2050*/  QGMMA.64x64x32.F32.E4M3.E4M3 R56, gdesc[UR12], R56, UP0 ;  /* 0x00e000000c3879f3 */ /* 0x000fe2000bf00838 */
[----:B------:R-:W-:Y:S01]  /*2060*/  UMOV UR12, UR20 ;  /* 0x00000014000c7c82 */ /* 0x000fe20008000000 */
[----:B------:R-:W-:-:S02]  /*2070*/  UMOV UR13, 0x80000020 ;  /* 0x80000020000d7882 */ /* 0x000fc40000000000 */
[----:B------:R-:W-:Y:S01]  /*2080*/  QGMMA.64x64x32.F32.E4M3.E4M3 R24, gdesc[UR12], R24, UP0 ;  /* 0x00e000000c1879f3 */ /* 0x000fe2000bf00818 */
[----:B------:R-:W-:Y:S02]  /*2090*/  UIADD3 UR12, UR8, 0x2, URZ ;  /* 0x00000002080c7890 */ /* 0x000fe4000fffe03f */
[----:B------:R-:W-:Y:S02]  /*20a0*/  UIADD3 UR14, UR7, 0x2, URZ ;  /* 0x00000002070e7890 */ /* 0x000fe4000fffe03f */
[----:B------:R-:W-:Y:S01]  /*20b0*/  UIADD3 UR8, UR8, 0x202, URZ ;  /* 0x0000020208087890 */ /* 0x000fe2000fffe03f */
[----:B------:R-:W-:Y:S01]  /*20c0*/  UMOV UR13, 0x80000020 ;  /* 0x80000020000d7882 */ /* 0x000fe20000000000 */
[----:B------:R-:W-:Y:S01]  /*20d0*/  UMOV UR15, 0x80000020 ;  /* 0x80000020000f7882 */ /* 0x000fe20000000000 */
[----:B------:R-:W-:-:S04]  /*20e0*/  UISETP.NE.AND UP0, UPT, UR6, UR21, UPT ;  /* 0x000000150600728c */ /* 0x000fc8000bf05270 */
[----:B------:R-:W-:-:S06]  /*20f0*/  USEL UR7, URZ, 0x1, UP0 ;  /* 0x000000013f077887 */ /* 0x000fcc0008000000 */
[----:B------:R-:W-:Y:S01]  /*2100*/  ISETP.NE.AND P0, PT, RZ, UR7, PT ;  /* 0x00000007ff007c0c */ /* 0x000fe2000bf05270 */
[----:B------:R-:W-:Y:S01]  /*2110*/  QGMMA.64x64x32.F32.E4M3.E4M3 R56, gdesc[UR12], R56 ;  /* 0x00e000000c3879f3 */ /* 0x000fe20008700838 */
[----:B------:R-:W-:Y:S01]  /*2120*/  UMOV UR12, UR8 ;  /* 0x00000008000c7c82 */ /* 0x000fe20008000000 */
[----:B------:R-:W-:Y:S02]  /*2130*/  UMOV UR13, 0x80000020 ;  /* 0x80000020000d7882 */ /* 0x000fe40000000000 */
[----:B------:R-:W-:Y:S03]  /*2140*/  QGMMA.64x64x32.F32.E4M3.E4M3 R24, gdesc[UR12], R24, gsb0 ;  /* 0x00e000000c1879f3 */ /* 0x000fe60008000818 */
[----:B------:R-:W-:-:S05]  /*2150*/  WARPGROUP.DEPBAR.LE gsb0, 0x1 ;  /* 0x00008000000079c5 */ /* 0x000fca0000010100 */
[----:B------:R-:W-:Y:S05]  /*2160*/  @!P0 BRA `(.L_x_24) ;  /* 0x0000000400088947 */ /* 0x000fea0003800000 */
[----:B------:R-:W-:Y:S02]  /*2170*/  WARPGROUP.DEPBAR.LE gsb0, 0x0 ;  /* 0x00008000000079c5 */ /* 0x000fe40000010000 */
[----:B------:R-:W-:-:S01]  /*2180*/  FADD R145, R56, R145 ;  /* 0x0000009138917221 */ /* 0x000fc20000000000 */
[----:B------:R-:W-:Y:S01]  /*2190*/  FADD R140, R57, R140 ;  /* 0x0000008c398c7221 */ /* 0x000fe20000000000 */
        /* <DEDUP_REMOVED lines=62> */
[----:B------:R-:W-:-:S06]  /*2580*/  UMOV UR6, URZ ;  /* 0x0000003f00067c82 */ /* 0x000fcc0008000000 */
.L_x_24:
[----:B------:R-:W-:Y:S05]  /*2590*/  @!P1 BRA `(.L_x_25) ;  /* 0x0000000000049947 */ /* 0x000fea0003800000 */
[----:B------:R-:W-:Y:S01]  /*25a0*/  BPT.TRAP 0x1 ;  /* 0x000000040000795c */ /* 0x000fe20000300000 */
.L_x_25:
[----:B------:R-:W-:Y:S01]  /*25b0*/  ULEA UR8, UR19, UR10, 0x3 ;  /* 0x0000000a13087291 */ /* 0x000fe2000f8e183f */
[----:B------:R-:W-:-:S03]  /*25c0*/  ISETP.GT.U32.AND P0, PT, R4, 0x1, PT ;  /* 0x000000010400780c */ /* 0x000fc60003f04070 */
[----:B------:R-:W-:-:S04]  /*25d0*/  UIADD3 UR8, UR8, 0x18, URZ ;  /* 0x0000001808087890 */ /* 0x000fc8000fffe03f */
[----:B------:R-:W-:-:S09]  /*25e0*/  UPRMT UR8, URZ, 0x654, UR8 ;  /* 0x000006543f087896 */ /* 0x000fd20008000008 */
[----:B------:R-:W-:Y:S01]  /*25f0*/  SYNCS.ARRIVE.TRANS64.RED.A1T0 RZ, [UR8], RZ ;  /* 0x000000ffffff79a7 */ /* 0x000fe20008100408 */
[----:B------:R-:W-:Y:S05]  /*2600*/  @P0 BRA `(.L_x_26) ;  /* 0x0000000000040947 */ /* 0x000fea0003800000 */
[----:B------:R-:W-:Y:S01]  /*2610*/  BPT.TRAP 0x1 ;  /* 0x000000040000795c */ /* 0x000fe20000300000 */
.L_x_26:
[----:B------:R-:W-:Y:S01]  /*2620*/  UIADD3 UR18, UR18, 0x1, URZ ;  /* 0x0000000112127890 */ /* 0x000fe2000fffe03f */
[C---:B------:R-:W-:Y:S01]  /*2630*/  ISETP.GT.AND P0, PT, R10.reuse, 0x1, PT ;  /* 0x000000010a00780c */ /* 0x040fe20003f04270 */
[----:B------:R-:W-:Y:S01]  /*2640*/  UIADD3 UR19, UR19, 0x1, URZ ;  /* 0x0000000113137890 */ /* 0x000fe2000fffe03f */
[----:B------:R-:W-:Y:S01]  /*2650*/  VIADD R10, R10, 0xffffffff ;  /* 0xffffffff0a0a7836 */ /* 0x000fe20000000000 */
[----:B------:R-:W-:Y:S02]  /*2660*/  UISETP.NE.AND UP0, UPT, UR18, 0x3, UPT ;  /* 0x000000031200788c */ /* 0x000fe4000bf05270 */
[----:B------:R-:W-:Y:S02]  /*2670*/  UISETP.NE.AND UP1, UPT, UR19, 0x3, UPT ;  /* 0x000000031300788c */ /* 0x000fe4000bf25270 */
[----:B------:R-:W-:Y:S02]  /*2680*/  USEL UR8, URZ, 0x1, UP0 ;  /* 0x000000013f087887 */ /* 0x000fe40008000000 */
[----:B------:R-:W-:-:S02]  /*2690*/  USEL UR18, UR18, URZ, UP0 ;  /* 0x0000003f12127287 */ /* 0x000fc40008000000 */
[----:B------:R-:W-:Y:S02]  /*26a0*/  USEL UR19, UR19, URZ, UP1 ;  /* 0x0000003f13137287 */ /* 0x000fe40008800000 */
[----:B------:R-:W-:Y:S01]  /*26b0*/  LOP3.LUT R13, R13, UR8, RZ, 0x3c, !PT ;  /* 0x000000080d0d7c12 */ /* 0x000fe2000f8e3cff */
[----:B------:R-:W-:Y:S01]  /*26c0*/  UMOV UR8, 0x1 ;  /* 0x0000000100087882 */ /* 0x000fe20000000000 */
[----:B------:R-:W-:Y:S08]  /*26d0*/  @P0 BRA `(.L_x_27) ;  /* 0xfffffff400e00947 */ /* 0x000ff0000383ffff */
.L_x_19:
[----:B------:R-:W-:Y:S01]  /*26e0*/  UISETP.NE.AND UP0, UPT, UR6, URZ, UPT ;  /* 0x0000003f0600728c */ /* 0x000fe2000bf05270 */
[----:B01----:R-:W0:Y:S03]  /*26f0*/  LDC R10, c[0x0][0x28c] ;  /* 0x0000a300ff0a7b82 */ /* 0x003e260000000800 */
[----:B------:R-:W-:-:S06]  /*2700*/  USEL UR6, URZ, 0x1, !UP0 ;  /* 0x000000013f067887 */ /* 0x000fcc000c000000 */
[----:B------:R-:W-:Y:S02]  /*2710*/  ISETP.NE.AND P0, PT, RZ, UR6, PT ;  /* 0x00000006ff007c0c */ /* 0x000fe4000bf05270 */
[----:B0-----:R-:W-:-:S11]  /*2720*/  ISETP.GE.AND P1, PT, R10, 0x1, PT ;  /* 0x000000010a00780c */ /* 0x001fd60003f26270 */
[----:B------:R-:W-:Y:S05]  /*2730*/  @!P0 BRA `(.L_x_28) ;  /* 0x0000000400048947 */ /* 0x000fea0003800000 */
[----:B------:R-:W-:Y:S02]  /*2740*/  WARPGROUP.DEPBAR.LE gsb0, 0x0 ;  /* 0x00008000000079c5 */ /* 0x000fe40000010000 */
[----:B------:R-:W-:Y:S01]  /*2750*/  FADD R145, R56, R145 ;  /* 0x0000009138917221 */ /* 0x000fe20000000000 */
        /* <DEDUP_REMOVED lines=62> */
[----:B------:R-:W-:-:S07]  /*2b40*/  FADD R18, R18, R55 ;  /* 0x0000003712127221 */ /* 0x000fce0000000000 */
.L_x_28:
[----:B------:R-:W-:Y:S02]  /*2b50*/  WARPGROUP.DEPBAR.LE gsb0, 0x0 ;  /* 0x00008000000079c5 */ /* 0x000fe40000010000 */
[----:B------:R-:W-:Y:S05]  /*2b60*/  @!P1 BRA `(.L_x_29) ;  /* 0x0000000000409947 */ /* 0x000fea0003800000 */
[----:B------:R-:W-:-:S13]  /*2b70*/  ISETP.NE.AND P0, PT, R142, 0x3, PT ;  /* 0x000000038e00780c */ /* 0x000fda0003f05270 */
[----:B------:R-:W-:Y:S05]  /*2b80*/  @!P0 BRA `(.L_x_30) ;  /* 0x0000000000048947 */ /* 0x000fea0003800000 */
[----:B------:R-:W-:Y:S01]  /*2b90*/  BPT.TRAP 0x1 ;  /* 0x000000040000795c */ /* 0x000fe20000300000 */
.L_x_30:
[----:B------:R-:W-:Y:S01]  /*2ba0*/  UISETP.LT.AND UP0, UPT, UR9, 0x1, UPT ;  /* 0x000000010900788c */ /* 0x000fe2000bf01270 */
[----:B------:R-:W-:-:S03]  /*2bb0*/  ISETP.GT.U32.AND P0, PT, R4, 0x1, PT ;  /* 0x000000010400780c */ /* 0x000fc60003f04070 */
[----:B------:R-:W-:-:S04]  /*2bc0*/  USEL UR8, UR9, 0x1, UP0 ;  /* 0x0000000109087887 */ /* 0x000fc80008000000 */
[----:B------:R-:W-:-:S04]  /*2bd0*/  UIADD3 UR8, UR5, UR9, -UR8 ;  /* 0x0000000905087290 */ /* 0x000fc8000fffe808 */
[----:B------:R-:W-:-:S04]  /*2be0*/  UIMAD.WIDE.U32 UR6, UR8, -0x55555555, URZ ;  /* 0xaaaaaaab080678a5 */ /* 0x000fc8000f8e003f */
[----:B------:R-:W-:-:S04]  /*2bf0*/  USHF.R.U32.HI UR6, URZ, 0x1, UR7 ;  /* 0x000000013f067899 */ /* 0x000fc80008011607 */
[----:B------:R-:W-:-:S04]  /*2c00*/  UIMAD UR8, UR6, -0x3, UR8 ;  /* 0xfffffffd060878a4 */ /* 0x000fc8000f8e0208 */
[----:B------:R-:W-:-:S04]  /*2c10*/  ULEA UR8, UR8, UR10, 0x3 ;  /* 0x0000000a08087291 */ /* 0x000fc8000f8e183f */
[----:B------:R-:W-:-:S04]  /*2c20*/  UIADD3 UR8, UR8, 0x18, URZ ;  /* 0x0000001808087890 */ /* 0x000fc8000fffe03f */
[----:B------:R-:W-:-:S09]  /*2c30*/  UPRMT UR8, URZ, 0x654, UR8 ;  /* 0x000006543f087896 */ /* 0x000fd20008000008 */
[----:B------:R-:W-:Y:S01]  /*2c40*/  SYNCS.ARRIVE.TRANS64.RED.A1T0 RZ, [UR8], RZ ;  /* 0x000000ffffff79a7 */ /* 0x000fe20008100408 */
[----:B------:R-:W-:Y:S05]  /*2c50*/  @P0 BRA `(.L_x_29) ;  /* 0x0000000000040947 */ /* 0x000fea0003800000 */
[----:B------:R-:W-:Y:S01]  /*2c60*/  BPT.TRAP 0x1 ;  /* 0x000000040000795c */ /* 0x000fe20000300000 */
.L_x_29:
[----:B------:R-:W0:Y:S01]  /*2c70*/  LDC R14, c[0x0][0x288] ;  /* 0x0000a200ff0e7b82 */ /* 0x000e220000000800 */
[----:B------:R-:W-:Y:S01]  /*2c80*/  IMAD.SHL.U32 R33, R7, 0x40, RZ ;  /* 0x0000004007217824 */ /* 0x000fe200078e00ff */
[--C-:B------:R-:W-:Y:S01]  /*2c90*/  SHF.R.U32.HI R10, RZ, 0x2, R0.reuse ;  /* 0x00000002ff0a7819 */ /* 0x100fe20000011600 */
[----:B------:R-:W-:Y:S01]  /*2ca0*/  UIADD3 UR5, UR9, UR5, URZ ;  /* 0x0000000509057290 */ /* 0x000fe2000fffe03f */
[----:B------:R-:W-:Y:S01]  /*2cb0*/  LOP3.LUT R12, R0, 0x60, RZ, 0xc0, !PT ;  /* 0x00000060000c7812 */ /* 0x000fe200078ec0ff */
[----:B------:R-:W-:Y:S01]  /*2cc0*/  IMAD.SHL.U32 R34, R6, 0x100, RZ ;  /* 0x0000010006227824 */ /* 0x000fe200078e00ff */
[----:B------:R-:W-:Y:S01]  /*2cd0*/  SHF.R.U32.HI R13, RZ, 0x7, R0 ;  /* 0x00000007ff0d7819 */ /* 0x000fe20000011600 */
[----:B------:R-:W-:Y:S01]  /*2ce0*/  UISETP.GT.U32.AND UP0, UPT, UR5, 0x2, UPT ;  /* 0x000000020500788c */ /* 0x000fe2000bf04070 */
[----:B------:R-:W-:Y:S01]  /*2cf0*/  LOP3.LUT R11, R10, 0x7, RZ, 0xc0, !PT ;  /* 0x000000070a0b7812 */ /* 0x000fe200078ec0ff */
[C---:B------:R-:W-:Y:S01]  /*2d00*/  IMAD.SHL.U32 R26, R0.reuse, 0x2, RZ ;  /* 0x00000002001a7824 */ /* 0x040fe200078e00ff */
[----:B------:R-:W-:Y:S01]  /*2d10*/  SHF.R.U32.HI R12, RZ, 0x1, R12 ;  /* 0x00000001ff0c7819 */ /* 0x000fe2000001160c */
[----:B------:R-:W-:Y:S01]  /*2d20*/  ULDC UR12, c[0x0][0x284] ;  /* 0x0000a100000c7ab9 */ /* 0x000fe20000000800 */
[----:B------:R-:W-:Y:S01]  /*2d30*/  LOP3.LUT R10, R13, 0x1, RZ, 0xc0, !PT ;  /* 0x000000010d0a7812 */ /* 0x000fe200078ec0ff */
[----:B------:R-:W-:Y:S01]  /*2d40*/  UISETP.LT.U32.AND UP0, UPT, UR9, 0x3, UP0 ;  /* 0x000000030900788c */ /* 0x000fe20008701070 */
[----:B------:R-:W-:Y:S01]  /*2d50*/  IADD3 R15, RZ, -R12, -R11 ;  /* 0x8000000cff0f7210 */ /* 0x000fe20007ffe80b */
[----:B------:R-:W-:Y:S01]  /*2d60*/  UISETP.GE.U32.AND UP1, UPT, UR9, 0x3, UPT ;  /* 0x000000030900788c */ /* 0x000fe2000bf26070 */
[----:B------:R-:W-:Y:S01]  /*2d70*/  LOP3.LUT R13, R0, 0x3, RZ, 0xc0, !PT ;  /* 0x00000003000d7812 */ /* 0x000fe200078ec0ff */
[C---:B------:R-:W-:Y:S01]  /*2d80*/  IMAD.SHL.U32 R24, R10.reuse, 0x40, RZ ;  /* 0x000000400a187824 */ /* 0x040fe200078e00ff */
[----:B------:R-:W-:Y:S01]  /*2d90*/  SHF.R.S32.HI R29, RZ, 0x1f, R5 ;  /* 0x0000001fff1d7819 */ /* 0x000fe20000011405 */
[----:B------:R-:W-:Y:S01]  /*2da0*/  UIMAD.WIDE.U32 UR6, UR5, -0x55555555, URZ ;  /* 0xaaaaaaab050678a5 */ /* 0x000fe2000f8e003f */
[C---:B------:R-:W-:Y:S01]  /*2db0*/  LOP3.LUT R26, R33.reuse, 0x6, R26, 0xf8, !PT ;  /* 0x00000006211a7812 */ /* 0x040fe200078ef81a */
[----:B------:R-:W-:Y:S01]  /*2dc0*/  USEL UR8, URZ, 0x1, !UP0 ;  /* 0x000000013f087887 */ /* 0x000fe2000c000000 */
[----:B------:R-:W-:Y:S01]  /*2dd0*/  IMAD R15, R10, -0x40, R15 ;  /* 0xffffffc00a0f7824 */ /* 0x000fe200078e020f */
[----:B------:R-:W-:Y:S01]  /*2de0*/  ULDC.64 UR10, c[0x0][0x5d0] ;  /* 0x00017400000a7ab9 */ /* 0x000fe20000000a00 */
[----:B0-----:R-:W-:Y:S01]  /*2df0*/  ISETP.GE.AND P0, PT, R33, R14, PT ;  /* 0x0000000e2100720c */ /* 0x001fe20003f06270 */
[----:B------:R-:W-:Y:S01]  /*2e00*/  IMAD R10, R13, -0x2, R14 ;  /* 0xfffffffe0d0a7824 */ /* 0x000fe200078e020e */
[----:B------:R-:W-:Y:S01]  /*2e10*/  SHF.R.S32.HI R27, RZ, 0x1f, R26 ;  /* 0x0000001fff1b7819 */ /* 0x000fe2000001141a */
[----:B------:R-:W-:Y:S01]  /*2e20*/  IMAD R14, R29, UR10, RZ ;  /* 0x0000000a1d0e7c24 */ /* 0x000fe2000f8e02ff */
[----:B------:R-:W-:Y:S01]  /*2e30*/  ISETP.GE.OR P0, PT, R34, UR12, P0 ;  /* 0x0000000c22007c0c */ /* 0x000fe20008706670 */
[----:B------:R-:W-:Y:S01]  /*2e40*/  USHF.R.U32.HI UR6, URZ, 0x1, UR7 ;  /* 0x000000013f067899 */ /* 0x000fe20008011607 */
[----:B------:R-:W-:Y:S01]  /*2e50*/  LOP3.LUT R35, R24, 0x40, R11, 0xe2, !PT ;  /* 0x0000004018237812 */ /* 0x000fe200078ee20b */
[----:B------:R-:W-:Y:S01]  /*2e60*/  ULOP3.LUT UR4, UR4, UR8, URZ, 0x3c, !UPT ;  /* 0x0000000804047292 */ /* 0x000fe2000f8e3c3f */
[----:B------:R-:W-:Y:S01]  /*2e70*/  IMAD.WIDE R24, R6, 0x100, RZ ;  /* 0x0000010006187825 */ /* 0x000fe200078e02ff */
[----:B------:R-:W-:Y:S01]  /*2e80*/  UIMAD UR5, UR6, -0x3, UR5 ;  /* 0xfffffffd060578a4 */ /* 0x000fe2000f8e0205 */
[----:B------:R-:W-:Y:S01]  /*2e90*/  IADD3 R34, -R34, UR12, R15 ;  /* 0x0000000c22227c10 */ /* 0x000fe2000fffe10f */
[----:B------:R-:W-:Y:S01]  /*2ea0*/  @UP1 ULOP3.LUT UR4, UR4, 0x1, UR6, 0x78, !UPT ;  /* 0x0000000104041892 */ /* 0x000fe2000f8e7806 */
[C---:B------:R-:W-:Y:S01]  /*2eb0*/  IMAD R11, R5.reuse, UR11, R14 ;  /* 0x0000000b050b7c24 */ /* 0x040fe2000f8e020e */
[----:B------:R-:W-:Y:S01]  /*2ec0*/  LOP3.LUT R35, R24, R35, R12, 0xfe, !PT ;  /* 0x0000002318237212 */ /* 0x000fe200078efe0c */
[----:B------:R-:W-:-:S04]  /*2ed0*/  IMAD.WIDE.U32 R6, R5, UR10, R26 ;  /* 0x0000000a05067c25 */ /* 0x000fc8000f8e001a */
[----:B------:R-:W-:Y:S02]  /*2ee0*/  IMAD.IADD R7, R7, 0x1, R11 ;  /* 0x0000000107077824 */ /* 0x000fe400078e020b */
[----:B------:R-:W-:Y:S02]  /*2ef0*/  IMAD.IADD R33, R10, 0x1, -R33 ;  /* 0x000000010a217824 */ /* 0x000fe400078e0a21 */
[----:B------:R-:W-:Y:S01]  /*2f00*/  IMAD.MOV.U32 R32, RZ, RZ, -0x1 ;  /* 0xffffffffff207424 */ /* 0x000fe200078e00ff */
[----:B------:R-:W-:Y:S06]  /*2f10*/  @P0 BRA `(.L_x_31) ;  /* 0x0000004800040947 */ /* 0x000fec0003800000 */
[----:B------:R-:W0:Y:S01]  /*2f20*/  LDC.64 R30, c[0x0][0x5c8] ;  /* 0x00017200ff1e7b82 */ /* 0x000e220000000a00 */
[----:B------:R-:W-:Y:S01]  /*2f30*/  ULDC.64 UR6, c[0x0][0x5c0] ;  /* 0x0001700000067ab9 */ /* 0x000fe20000000a00 */
[----:B------:R-:W-:Y:S01]  /*2f40*/  BSSY B0, `(.L_x_31) ;  /* 0x000047e000007945 */ /* 0x000fe20003800000 */
[-C--:B0-----:R-:W-:Y:S02]  /*2f50*/  IMAD R10, R25, R30.reuse, RZ ;  /* 0x0000001e190a7224 */ /* 0x081fe400078e02ff */
[----:B------:R-:W-:-:S04]  /*2f60*/  IMAD.WIDE.U32 R6, R35, R30, R6 ;  /* 0x0000001e23067225 */ /* 0x000fc800078e0006 */
[----:B------:R-:W-:Y:S01]  /*2f70*/  IMAD R13, R35, R31, R10 ;  /* 0x0000001f230d7224 */ /* 0x000fe200078e020a */
[----:B------:R-:W-:Y:S01]  /*2f80*/  IADD3 R14, P4, R6, UR6, RZ ;  /* 0x00000006060e7c10 */ /* 0x000fe2000ff9e0ff */
[C---:B------:R-:W-:Y:S01]  /*2f90*/  IMAD.SHL.U32 R11, R30.reuse, 0x80, RZ ;  /* 0x000000801e0b7824 */ /* 0x040fe200078e00ff */
[C---:B------:R-:W-:Y:S01]  /*2fa0*/  LEA R28, P2, R30.reuse, R6, 0x3 ;  /* 0x000000061e1c7211 */ /* 0x040fe200078418ff */
[----:B------:R-:W-:Y:S01]  /*2fb0*/  IMAD.IADD R36, R7, 0x1, R13 ;  /* 0x0000000107247824 */ /* 0x000fe200078e020d */
[----:B------:R-:W-:Y:S02]  /*2fc0*/  SHF.L.U64.HI R7, R30, 0x7, R31 ;  /* 0x000000071e077819 */ /* 0x000fe4000001021f */
[----:B------:R-:W-:Y:S02]  /*2fd0*/  IADD3 R10, P1, P0, R6, UR6, R11 ;  /* 0x00000006060a7c10 */ /* 0x000fe4000f83e00b */
[----:B------:R-:W-:Y:S02]  /*2fe0*/  IADD3.X R15, R36, UR7, RZ, P4, !PT ;  /* 0x00000007240f7c10 */ /* 0x000fe4000a7fe4ff */
[----:B---3-5:R-:W-:-:S02]  /*2ff0*/  FSETP.NEU.AND P4, PT, R9, RZ, PT ;  /* 0x000000ff0900720b */ /* 0x028fc40003f8d000 */
[----:B------:R-:W-:Y:S02]  /*3000*/  LEA.HI.X R30, R30, R36, R31, 0x3, P2 ;  /* 0x000000241e1e7211 */ /* 0x000fe400010f1c1f */
[C---:B------:R-:W-:Y:S02]  /*3010*/  IADD3 R12, P2, R28.reuse, UR6, RZ ;  /* 0x000000061c0c7c10 */ /* 0x040fe4000ff5e0ff */
[----:B------:R-:W-:Y:S02]  /*3020*/  IADD3 R6, P5, P6, R28, UR6, R11 ;  /* 0x000000061c067c10 */ /* 0x000fe4000febe00b */
[--C-:B------:R-:W-:Y:S02]  /*3030*/  IADD3.X R11, R36, UR7, R7.reuse, P1, P0 ;  /* 0x00000007240b7c10 */ /* 0x100fe40008fe0407 */
[C---:B------:R-:W-:Y:S02]  /*3040*/  IADD3.X R13, R30.reuse, UR7, RZ, P2, !PT ;  /* 0x000000071e0d7c10 */ /* 0x040fe400097fe4ff */
[----:B------:R-:W-:Y:S01]  /*3050*/  IADD3.X R7, R30, UR7, R7, P5, P6 ;  /* 0x000000071e077c10 */ /* 0x000fe2000afec407 */
[----:B------:R-:W-:Y:S06]  /*3060*/  @!P4 BRA `(.L_x_32) ;  /* 0x00000034009cc947 */ /* 0x000fec0003800000 */
[----:B------:R-:W-:Y:S01]  /*3070*/  ULDC.64 UR6, c[0x0][0x5b8] ;  /* 0x00016e0000067ab9 */ /* 0x000fe20000000a00 */
[----:B------:R-:W-:Y:S01]  /*3080*/  ISETP.GE.AND P0, PT, R34, 0x1, PT ;  /* 0x000000012200780c */ /* 0x000fe20003f06270 */
[----:B------:R-:W-:Y:S01]  /*3090*/  IMAD R28, R29, UR6, RZ ;  /* 0x000000061d1c7c24 */ /* 0x000fe2000f8e02ff */
[----:B------:R-:W-:Y:S01]  /*30a0*/  ULDC.64 UR10, c[0x0][0x5a8] ;  /* 0x00016a00000a7ab9 */ /* 0x000fe20000000a00 */
[----:B------:R-:W-:Y:S01]  /*30b0*/  IMAD.WIDE.U32 R26, R5, UR6, R26 ;  /* 0x00000006051a7c25 */ /* 0x000fe2000f8e001a */
[----:B------:R-:W-:Y:S01]  /*30c0*/  ISETP.LT.OR P4, PT, R33, 0x1, !P0 ;  /* 0x000000012100780c */ /* 0x000fe20004781670 */
[----:B------:R-:W-:Y:S02]  /*30d0*/  BSSY B1, `(.L_x_33) ;  /* 0x000000c000017945 */ /* 0x000fe40003800000 */
[----:B------:R-:W-:Y:S01]  /*30e0*/  IMAD R5, R5, UR7, R28 ;  /* 0x0000000705057c24 */ /* 0x000fe2000f8e021c */
[----:B------:R-:W-:Y:S02]  /*30f0*/  ULDC.64 UR6, c[0x0][0x5b0] ;  /* 0x00016c0000067ab9 */ /* 0x000fe40000000a00 */
[----:B------:R-:W-:-:S02]  /*3100*/  IMAD R30, R25, UR6, RZ ;  /* 0x00000006191e7c24 */ /* 0x000fc4000f8e02ff */
[----:B------:R-:W-:Y:S02]  /*3110*/  IMAD.IADD R27, R27, 0x1, R5 ;  /* 0x000000011b1b7824 */ /* 0x000fe400078e0205 */
[C---:B------:R-:W-:Y:S02]  /*3120*/  IMAD R5, R35.reuse, UR7, R30 ;  /* 0x0000000723057c24 */ /* 0x040fe4000f8e021e */
[----:B------:R-:W-:-:S03]  /*3130*/  IMAD.WIDE.U32 R28, R35, UR6, R26 ;  /* 0x00000006231c7c25 */ /* 0x000fc6000f8e001a */
[----:B------:R-:W-:-:S04]  /*3140*/  IADD3 R28, P1, R28, UR10, RZ ;  /* 0x0000000a1c1c7c10 */ /* 0x000fc8000ff3e0ff */
[--C-:B------:R-:W-:Y:S02]  /*3150*/  IADD3.X R29, R29, UR11, R5.reuse, P1, !PT ;  /* 0x0000000b1d1d7c10 */ /* 0x100fe40008ffe405 */
[----:B------:R-:W-:Y:S01]  /*3160*/  PRMT R5, RZ, 0x7610, R5 ;  /* 0x00007610ff057816 */ /* 0x000fe20000000005 */
[----:B------:R-:W-:Y:S06]  /*3170*/  @P4 BRA `(.L_x_34) ;  /* 0x0000000000044947 */ /* 0x000fec0003800000 */
[----:B------:R0:W5:Y:S02]  /*3180*/  LDG.E.U8 R5, desc[UR16][R28.64] ;  /* 0x000000101c057981 */ /* 0x000164000c1e1100 */
.L_x_34:
[----:B------:R-:W-:Y:S05]  /*3190*/  BSYNC B1 ;  /* 0x0000000000017941 */ /* 0x000fea0003800000 */
.L_x_33:
[----:B-----5:R-:W-:Y:S01]  /*31a0*/  LOP3.LUT R5, R5, 0xff, RZ, 0xc0, !PT ;  /* 0x000000ff05057812 */ /* 0x020fe200078ec0ff */
[----:B------:R-:W-:Y:S01]  /*31b0*/  BSSY B1, `(.L_x_35) ;  /* 0x000000b000017945 */ /* 0x000fe20003800000 */
[----:B------:R-:W-:Y:S02]  /*31c0*/  ISETP.LT.OR P2, PT, R33, 0x2, !P0 ;  /* 0x000000022100780c */ /* 0x000fe40004741670 */
[----:B------:R-:W-:-:S05]  /*31d0*/  F2FP.F16.E4M3.UNPACK_B R5, R5 ;  /* 0x00000005ff05723e */ /* 0x000fca00020006ff */
[----:B------:R-:W-:Y:S01]  /*31e0*/  HADD2.F32 R30, -RZ, R5.H0_H0 ;  /* 0x20000005ff1e7230 */ /* 0x000fe20000004100 */
[----:B------:R-:W-:-:S04]  /*31f0*/  PRMT R5, RZ, 0x7610, R5 ;  /* 0x00007610ff057816 */ /* 0x000fc80000000005 */
[----:B------:R-:W-:-:S04]  /*3200*/  FMUL R30, R30, R9 ;  /* 0x000000091e1e7220 */ /* 0x000fc80000400000 */
[----:B--2---:R-:W-:-:S05]  /*3210*/  FFMA R30, R145, R8, R30 ;  /* 0x00000008911e7223 */ /* 0x004fca000000001e */
[----:B------:R-:W-:-:S05]  /*3220*/  F2FP.SATFINITE.E4M3.F32.PACK_AB_MERGE_C R31, RZ, R30, RZ ;  /* 0x0000001eff1f723e */ /* 0x000fca00048070ff */
[----:B------:R1:W-:Y:S01]  /*3230*/  @!P4 STG.E.U8 desc[UR16][R14.64], R31 ;  /* 0x0000001f0e00c986 */ /* 0x0003e2000c101110 */
[----:B------:R-:W-:Y:S05]  /*3240*/  @P2 BRA `(.L_x_36) ;  /* 0x0000000000042947 */ /* 0x000fea0003800000 */
[----:B------:R2:W5:Y:S02]  /*3250*/  LDG.E.U8 R5, desc[UR16][R28.64+0x1] ;  /* 0x000001101c057981 */ /* 0x000564000c1e1100 */
.L_x_36:
[----:B------:R-:W-:Y:S05]  /*3260*/  BSYNC B1 ;  /* 0x0000000000017941 */ /* 0x000fea0003800000 */
.L_x_35:
[----:B-----5:R-:W-:Y:S01]  /*3270*/  LOP3.LUT R5, R5, 0xff, RZ, 0xc0, !PT ;  /* 0x000000ff05057812 */ /* 0x020fe200078ec0ff */
[----:B------:R-:W-:Y:S01]  /*3280*/  BSSY B1, `(.L_x_37) ;  /* 0x0000013000017945 */ /* 0x000fe20003800000 */
[----:B------:R-:W-:Y:S02]  /*3290*/  IADD3 R37, P1, R35, 0x8, RZ ;  /* 0x0000000823257810 */ /* 0x000fe40007f3e0ff */
[----:B------:R-:W-:-:S03]  /*32a0*/  F2FP.F16.E4M3.UNPACK_B R5, R5 ;  /* 0x00000005ff05723e */ /* 0x000fc600020006ff */
[----:B-1----:R-:W-:Y:S01]  /*32b0*/  IMAD.X R31, RZ, RZ, R25, P1 ;  /* 0x000000ffff1f7224 */ /* 0x002fe200008e0619 */
[----:B------:R-:W-:Y:S01]  /*32c0*/  ISETP.GE.AND P1, PT, R34, 0x9, PT ;  /* 0x000000092200780c */ /* 0x000fe20003f26270 */
[----:B------:R-:W-:Y:S02]  /*32d0*/  HADD2.F32 R30, -RZ, R5.H0_H0 ;  /* 0x20000005ff1e7230 */ /* 0x000fe40000004100 */
[----:B------:R-:W-:Y:S01]  /*32e0*/  IMAD R36, R31, UR6, RZ ;  /* 0x000000061f247c24 */ /* 0x000fe2000f8e02ff */
[----:B------:R-:W-:Y:S02]  /*32f0*/  ISETP.LT.OR P5, PT, R33, 0x1, !P1 ;  /* 0x000000012100780c */ /* 0x000fe40004fa1670 */
[----:B------:R-:W-:Y:S01]  /*3300*/  FMUL R5, R30, R9 ;  /* 0x000000091e057220 */ /* 0x000fe20000400000 */
[----:B------:R-:W-:-:S04]  /*3310*/  IMAD.WIDE.U32 R30, R37, UR6, R26 ;  /* 0x00000006251e7c25 */ /* 0x000fc8000f8e001a */
[----:B------:R-:W-:Y:S01]  /*3320*/  FFMA R5, R140, R8, R5 ;  /* 0x000000088c057223 */ /* 0x000fe20000000005 */
[----:B------:R-:W-:Y:S01]  /*3330*/  IMAD R37, R37, UR7, R36 ;  /* 0x0000000725257c24 */ /* 0x000fe2000f8e0224 */
[----:B------:R-:W-:-:S03]  /*3340*/  IADD3 R30, P4, R30, UR10, RZ ;  /* 0x0000000a1e1e7c10 */ /* 0x000fc6000ff9e0ff */
[----:B------:R-:W-:Y:S02]  /*3350*/  F2FP.SATFINITE.E4M3.F32.PACK_AB_MERGE_C R39, RZ, R5, RZ ;  /* 0x00000005ff27723e */ /* 0x000fe400048070ff */
[----:B------:R-:W-:Y:S02]  /*3360*/  IADD3.X R31, R31, UR11, R37, P4, !PT ;  /* 0x0000000b1f1f7c10 */ /* 0x000fe4000a7fe425 */
[----:B------:R-:W-:Y:S01]  /*3370*/  PRMT R5, RZ, 0x7610, R5 ;  /* 0x00007610ff057816 */ /* 0x000fe20000000005 */
[----:B------:R1:W-:Y:S01]  /*3380*/  @!P2 STG.E.U8 desc[UR16][R14.64+0x1], R39 ;  /* 0x000001270e00a986 */ /* 0x0003e2000c101110 */
[----:B------:R-:W-:Y:S05]  /*3390*/  @P5 BRA `(.L_x_38) ;  /* 0x0000000000045947 */ /* 0x000fea0003800000 */
[----:B------:R3:W5:Y:S02]  /*33a0*/  LDG.E.U8 R5, desc[UR16][R30.64] ;  /* 0x000000101e057981 */ /* 0x000764000c1e1100 */
.L_x_38:
[----:B------:R-:W-:Y:S05]  /*33b0*/  BSYNC B1 ;  /* 0x0000000000017941 */ /* 0x000fea0003800000 */
.L_x_37:
[----:B-----5:R-:W-:Y:S01]  /*33c0*/  LOP3.LUT R5, R5, 0xff, RZ, 0xc0, !PT ;  /* 0x000000ff05057812 */ /* 0x020fe200078ec0ff */
[----:B------:R-:W-:Y:S01]  /*33d0*/  BSSY B1, `(.L_x_39) ;  /* 0x000000b000017945 */ /* 0x000fe20003800000 */
[----:B------:R-:W-:Y:S02]  /*33e0*/  ISETP.LT.OR P2, PT, R33, 0x2, !P1 ;  /* 0x000000022100780c */ /* 0x000fe40004f41670 */
[----:B------:R-:W-:-:S05]  /*33f0*/  F2FP.F16.E4M3.UNPACK_B R5, R5 ;  /* 0x00000005ff05723e */ /* 0x000fca00020006ff */
[----:B------:R-:W-:Y:S01]  /*3400*/  HADD2.F32 R36, -RZ, R5.H0_H0 ;  /* 0x20000005ff247230 */ /* 0x000fe20000004100 */
[----:B------:R-:W-:-:S04]  /*3410*/  PRMT R5, RZ, 0x7610, R5 ;  /* 0x00007610ff057816 */ /* 0x000fc80000000005 */
[----:B------:R-:W-:-:S04]  /*3420*/  FMUL R36, R36, R9 ;  /* 0x0000000924247220 */ /* 0x000fc80000400000 */
[----:B------:R-:W-:-:S05]  /*3430*/  FFMA R36, R143, R8, R36 ;  /* 0x000000088f247223 */ /* 0x000fca0000000024 */
[----:B------:R-:W-:-:S05]  /*3440*/  F2FP.SATFINITE.E4M3.F32.PACK_AB_MERGE_C R37, RZ, R36, RZ ;  /* 0x00000024ff25723e */ /* 0x000fca00048070ff */
[----:B------:R4:W-:Y:S01]  /*3450*/  @!P5 STG.E.U8 desc[UR16][R12.64], R37 ;  /* 0x000000250c00d986 */ /* 0x0009e2000c101110 */
[----:B------:R-:W-:Y:S05]  /*3460*/  @P2 BRA `(.L_x_40) ;  /* 0x0000000000042947 */ /* 0x000fea0003800000 */
[----:B------:R0:W5:Y:S02]  /*3470*/  LDG.E.U8 R5, desc[UR16][R30.64+0x1] ;  /* 0x000001101e057981 */ /* 0x000164000c1e1100 */
.L_x_40:
[----:B------:R-:W-:Y:S05]  /*3480*/  BSYNC B1 ;  /* 0x0000000000017941 */ /* 0x000fea0003800000 */
.L_x_39:
[----:B-----5:R-:W-:Y:S01]  /*3490*/  LOP3.LUT R5, R5, 0xff, RZ, 0xc0, !PT ;  /* 0x000000ff05057812 */ /* 0x020fe200078ec0ff */
[----:B------:R-:W-:Y:S01]  /*34a0*/  BSSY B1, `(.L_x_41) ;  /* 0x000000b000017945 */ /* 0x000fe20003800000 */
[----:B------:R-:W-:Y:S02]  /*34b0*/  ISETP.LT.OR P4, PT, R33, 0x9, !P0 ;  /* 0x000000092100780c */ /* 0x000fe40004781670 */
[----:B------:R-:W-:-:S05]  /*34c0*/  F2FP.F16.E4M3.UNPACK_B R5, R5 ;  /* 0x00000005ff05723e */ /* 0x000fca00020006ff */
[----:B------:R-:W-:-:S05]  /*34d0*/  HADD2.F32 R36, -RZ, R5.H0_H0 ;  /* 0x20000005ff247230 */ /* 0x000fca0000004100 */
[----:B------:R-:W-:-:S04]  /*34e0*/  FMUL R5, R36, R9 ;  /* 0x0000000924057220 */ /* 0x000fc80000400000 */
[----:B------:R-:W-:-:S05]  /*34f0*/  FFMA R5, R138, R8, R5 ;  /* 0x000000088a057223 */ /* 0x000fca0000000005 */
[----:B----4-:R-:W-:Y:S02]  /*3500*/  F2FP.SATFINITE.E4M3.F32.PACK_AB_MERGE_C R37, RZ, R5, RZ ;  /* 0x00000005ff25723e */ /* 0x010fe400048070ff */
[----:B------:R-:W-:-:S03]  /*3510*/  PRMT R5, RZ, 0x7610, R5 ;  /* 0x00007610ff057816 */ /* 0x000fc60000000005 */
[----:B------:R4:W-:Y:S01]  /*3520*/  @!P2 STG.E.U8 desc[UR16][R12.64+0x1], R37 ;  /* 0x000001250c00a986 */ /* 0x0009e2000c101110 */
[----:B------:R-:W-:Y:S05]  /*3530*/  @P4 BRA `(.L_x_42) ;  /* 0x0000000000044947 */ /* 0x000fea0003800000 */
[----:B------:R0:W5:Y:S02]  /*3540*/  LDG.E.U8 R5, desc[UR16][R28.64+0x8] ;  /* 0x000008101c057981 */ /* 0x000164000c1e1100 */
.L_x_42:
[----:B------:R-:W-:Y:S05]  /*3550*/  BSYNC B1 ;  /* 0x0000000000017941 */ /* 0x000fea0003800000 */
.L_x_41:
        /* <DEDUP_REMOVED lines=8> */
[----:B----4-:R-:W-:-:S05]  /*35e0*/  F2FP.SATFINITE.E4M3.F32.PACK_AB_MERGE_C R37, RZ, R36, RZ ;  /* 0x00000024ff25723e */ /* 0x010fca00048070ff */
[----:B------:R4:W-:Y:S01]  /*35f0*/  @!P4 STG.E.U8 desc[UR16][R14.64+0x8], R37 ;  /* 0x000008250e00c986 */ /* 0x0009e2000c101110 */
[----:B------:R-:W-:Y:S05]  /*3600*/  @P2 BRA `(.L_x_44) ;  /* 0x0000000000042947 */ /* 0x000fea0003800000 */
[----:B------:R0:W5:Y:S02]  /*3610*/  LDG.E.U8 R5, desc[UR16][R28.64+0x9] ;  /* 0x000009101c057981 */ /* 0x000164000c1e1100 */
.L_x_44:
[----:B------:R-:W-:Y:S05]  /*3620*/  BSYNC B1 ;  /* 0x0000000000017941 */ /* 0x000fea0003800000 */
.L_x_43:
        /* <DEDUP_REMOVED lines=12> */
.L_x_46:
[----:B------:R-:W-:Y:S05]  /*36f0*/  BSYNC B1 ;  /* 0x0000000000017941 */ /* 0x000fea0003800000 */
.L_x_45:
        /* <DEDUP_REMOVED lines=12> */
.L_x_48:
[----:B------:R-:W-:Y:S05]  /*37c0*/  BSYNC B1 ;  /* 0x0000000000017941 */ /* 0x000fea0003800000 */
.L_x_47:
        /* <DEDUP_REMOVED lines=12> */
.L_x_50:
[----:B------:R-:W-:Y:S05]  /*3890*/  BSYNC B1 ;  /* 0x0000000000017941 */ /* 0x000fea0003800000 */
.L_x_49:
        /* <DEDUP_REMOVED lines=12> */
.L_x_52:
[----:B------:R-:W-:Y:S05]  /*3960*/  BSYNC B1 ;  /* 0x0000000000017941 */ /* 0x000fea0003800000 */
.L_x_51:
        /* <DEDUP_REMOVED lines=12> */
.L_x_54:
[----:B------:R-:W-:Y:S05]  /*3a30*/  BSYNC B1 ;  /* 0x0000000000017941 */ /* 0x000fea0003800000 */
.L_x_53:
        /* <DEDUP_REMOVED lines=12> */
.L_x_56:
[----:B------:R-:W-:Y:S05]  /*3b00*/  BSYNC B1 ;  /* 0x0000000000017941 */ /* 0x000fea0003800000 */
.L_x_55:
        /* <DEDUP_REMOVED lines=12> */
.L_x_58:
[----:B------:R-:W-:Y:S05]  /*3bd0*/  BSYNC B1 ;  /* 0x0000000000017941 */ /* 0x000fea0003800000 */
.L_x_57:
        /* <DEDUP_REMOVED lines=12> */
.L_x_60:
[----:B------:R-:W-:Y:S05]  /*3ca0*/  BSYNC B1 ;  /* 0x0000000000017941 */ /* 0x000fea0003800000 */
.L_x_59:
        /* <DEDUP_REMOVED lines=12> */
.L_x_62:
[----:B------:R-:W-:Y:S05]  /*3d70*/  BSYNC B1 ;  /* 0x0000000000017941 */ /* 0x000fea0003800000 */
.L_x_61:
        /* <DEDUP_REMOVED lines=12> */
.L_x_64:
[----:B------:R-:W-:Y:S05]  /*3e40*/  BSYNC B1 ;  /* 0x0000000000017941 */ /* 0x000fea0003800000 */
.L_x_63:
        /* <DEDUP_REMOVED lines=12> */
.L_x_66:
[----:B------:R-:W-:Y:S05]  /*3f10*/  BSYNC B1 ;  /* 0x0000000000017941 */ /* 0x000fea0003800000 */
.L_x_65:
        /* <DEDUP_REMOVED lines=12> */
.L_x_68:
[----:B------:R-:W-:Y:S05]  /*3fe0*/  BSYNC B1 ;  /* 0x0000000000017941 */ /* 0x000fea0003800000 */
.L_x_67:
        /* <DEDUP_REMOVED lines=12> */
.L_x_70:
[----:B------:R-:W-:Y:S05]  /*40b0*/  BSYNC B1 ;  /* 0x0000000000017941 */ /* 0x000fea0003800000 */
.L_x_69:
        /* <DEDUP_REMOVED lines=12> */
.L_x_72:
[----:B------:R-:W-:Y:S05]  /*4180*/  BSYNC B1 ;  /* 0x0000000000017941 */ /* 0x000fea0003800000 */
.L_x_71:
        /* <DEDUP_REMOVED lines=12> */
.L_x_74:
[----:B------:R-:W-:Y:S05]  /*4250*/  BSYNC B1 ;  /* 0x0000000000017941 */ /* 0x000fea0003800000 */
.L_x_73:
        /* <DEDUP_REMOVED lines=12> */
.L_x_76:
[----:B------:R-:W-:Y:S05]  /*4320*/  BSYNC B1 ;  /* 0x0000000000017941 */ /* 0x000fea0003800000 */
.L_x_75:
        /* <DEDUP_REMOVED lines=12> */
.L_x_78:
[----:B------:R-:W-:Y:S05]  /*43f0*/  BSYNC B1 ;  /* 0x0000000000017941 */ /* 0x000fea0003800000 */
.L_x_77:
        /* <DEDUP_REMOVED lines=12> */
.L_x_80:
[----:B------:R-:W-:Y:S05]  /*44c0*/  BSYNC B1 ;  /* 0x0000000000017941 */ /* 0x000fea0003800000 */
.L_x_79:
        /* <DEDUP_REMOVED lines=12> */
.L_x_82:
[----:B------:R-:W-:Y:S05]  /*4590*/  BSYNC B1 ;  /* 0x0000000000017941 */ /* 0x000fea0003800000 */
.L_x_81:
        /* <DEDUP_REMOVED lines=12> */
.L_x_84:
[----:B------:R-:W-:Y:S05]  /*4660*/  BSYNC B1 ;  /* 0x0000000000017941 */ /* 0x000fea0003800000 */
.L_x_83:
        /* <DEDUP_REMOVED lines=12> */
.L_x_86:
[----:B------:R-:W-:Y:S05]  /*4730*/  BSYNC B1 ;  /* 0x0000000000017941 */ /* 0x000fea0003800000 */
.L_x_85:
        /* <DEDUP_REMOVED lines=12> */
.L_x_88:
[----:B------:R-:W-:Y:S05]  /*4800*/  BSYNC B1 ;  /* 0x0000000000017941 */ /* 0x000fea0003800000 */
.L_x_87:
        /* <DEDUP_REMOVED lines=12> */
.L_x_90:
[----:B------:R-:W-:Y:S05]  /*48d0*/  BSYNC B1 ;  /* 0x0000000000017941 */ /* 0x000fea0003800000 */
.L_x_89:
        /* <DEDUP_REMOVED lines=12> */
.L_x_92:
[----:B------:R-:W-:Y:S05]  /*49a0*/  BSYNC B1 ;  /* 0x0000000000017941 */ /* 0x000fea0003800000 */
.L_x_91:
[----:B-----5:R-:W-:Y:S01]  /*49b0*/  LOP3.LUT R5, R5, 0xff, RZ, 0xc0, !PT ;  /* 0x000000ff05057812 */ /* 0x020fe200078ec0ff */
[----:B------:R-:W-:Y:S01]  /*49c0*/  BSSY B1, `(.L_x_93) ;  /* 0x000000b000017945 */ /* 0x000fe20003800000 */
[----:B------:R-:W-:Y:S02]  /*49d0*/  ISETP.LT.OR P2, PT, R33, 0x39, !P1 ;  /* 0x000000392100780c */ /* 0x000fe40004f41670 */
[----:B------:R-:W-:-:S05]  /*49e0*/  F2FP.F16.E4M3.UNPACK_B R5, R5 ;  /* 0x00000005ff05723e */ /* 0x000fca00020006ff */
[----:B0-2---:R-:W-:-:S05]  /*49f0*/  HADD2.F32 R28, -RZ, R5.H0_H0 ;  /* 0x20000005ff1c7230 */ /* 0x005fca0000004100 */
[----:B------:R-:W-:-:S04]  /*4a00*/  FMUL R5, R28, R9 ;  /* 0x000000091c057220 */ /* 0x000fc80000400000 */
[----:B------:R-:W-:-:S05]  /*4a10*/  FFMA R5, R112, R8, R5 ;  /* 0x0000000870057223 */ /* 0x000fca0000000005 */
[----:B------:R-:W-:Y:S02]  /*4a20*/  F2FP.SATFINITE.E4M3.F32.PACK_AB_MERGE_C R29, RZ, R5, RZ ;  /* 0x00000005ff1d723e */ /* 0x000fe400048070ff */
[----:B------:R-:W-:-:S03]  /*4a30*/  PRMT R5, RZ, 0x7610, R5 ;  /* 0x00007610ff057816 */ /* 0x000fc60000000005 */
[----:B------:R0:W-:Y:S01]  /*4a40*/  @!P0 STG.E.U8 desc[UR16][R14.64+0x39], R29 ;  /* 0x0000391d0e008986 */ /* 0x0001e2000c101110 */
[----:B------:R-:W-:Y:S05]  /*4a50*/  @P2 BRA `(.L_x_94) ;  /* 0x0000000000042947 */ /* 0x000fea0003800000 */
[----:B------:R2:W5:Y:S02]  /*4a60*/  LDG.E.U8 R5, desc[UR16][R30.64+0x38] ;  /* 0x000038101e057981 */ /* 0x000564000c1e1100 */
.L_x_94:
[----:B------:R-:W-:Y:S05]  /*4a70*/  BSYNC B1 ;  /* 0x0000000000017941 */ /* 0x000fea0003800000 */
.L_x_93:
[----:B-----5:R-:W-:Y:S01]  /*4a80*/  LOP3.LUT R5, R5, 0xff, RZ, 0xc0, !PT ;  /* 0x000000ff05057812 */ /* 0x020fe200078ec0ff */
[----:B------:R-:W-:Y:S01]  /*4a90*/  BSSY B1, `(.L_x_95) ;  /* 0x000000b000017945 */ /* 0x000fe20003800000 */
[----:B------:R-:W-:Y:S02]  /*4aa0*/  ISETP.LT.OR P1, PT, R33, 0x3a, !P1 ;  /* 0x0000003a2100780c */ /* 0x000fe40004f21670 */
[----:B------:R-:W-:-:S05]  /*4ab0*/  F2FP.F16.E4M3.UNPACK_B R5, R5 ;  /* 0x00000005ff05723e */ /* 0x000fca00020006ff */
[----:B01--4-:R-:W-:Y:S01]  /*4ac0*/  HADD2.F32 R14, -RZ, R5.H0_H0 ;  /* 0x20000005ff0e7230 */ /* 0x013fe20000004100 */
[----:B------:R-:W-:-:S04]  /*4ad0*/  PRMT R5, RZ, 0x7610, R5 ;  /* 0x00007610ff057816 */ /* 0x000fc80000000005 */
[----:B------:R-:W-:-:S04]  /*4ae0*/  FMUL R14, R14, R9 ;  /* 0x000000090e0e7220 */ /* 0x000fc80000400000 */
[----:B------:R-:W-:-:S05]  /*4af0*/  FFMA R14, R115, R8, R14 ;  /* 0x00000008730e7223 */ /* 0x000fca000000000e */
[----:B------:R-:W-:-:S05]  /*4b00*/  F2FP.SATFINITE.E4M3.F32.PACK_AB_MERGE_C R15, RZ, R14, RZ ;  /* 0x0000000eff0f723e */ /* 0x000fca00048070ff */
[----:B------:R0:W-:Y:S01]  /*4b10*/  @!P2 STG.E.U8 desc[UR16][R12.64+0x38], R15 ;  /* 0x0000380f0c00a986 */ /* 0x0001e2000c101110 */
[----:B------:R-:W-:Y:S05]  /*4b20*/  @P1 BRA `(.L_x_96) ;  /* 0x0000000000041947 */ /* 0x000fea0003800000 */
[----:B------:R1:W5:Y:S02]  /*4b30*/  LDG.E.U8 R5, desc[UR16][R30.64+0x39] ;  /* 0x000039101e057981 */ /* 0x000364000c1e1100 */
.L_x_96:
[----:B------:R-:W-:Y:S05]  /*4b40*/  BSYNC B1 ;  /* 0x0000000000017941 */ /* 0x000fea0003800000 */
.L_x_95:
[----:B-----5:R-:W-:Y:S01]  /*4b50*/  LOP3.LUT R5, R5, 0xff, RZ, 0xc0, !PT ;  /* 0x000000ff05057812 */ /* 0x020fe200078ec0ff */
[----:B------:R-:W-:Y:S01]  /*4b60*/  BSSY B1, `(.L_x_97) ;  /* 0x0000013000017945 */ /* 0x000fe20003800000 */
[----:B------:R-:W-:Y:S02]  /*4b70*/  IADD3 R29, P0, R35, 0x80, RZ ;  /* 0x00000080231d7810 */ /* 0x000fe40007f1e0ff */
[----:B------:R-:W-:-:S03]  /*4b80*/  F2FP.F16.E4M3.UNPACK_B R5, R5 ;  /* 0x00000005ff05723e */ /* 0x000fc600020006ff */
[----:B0-----:R-:W-:Y:S01]  /*4b90*/  IMAD.X R15, RZ, RZ, R25, P0 ;  /* 0x000000ffff0f7224 */ /* 0x001fe200000e0619 */
        /* <DEDUP_REMOVED lines=9> */
[----:B-123--:R-:W-:Y:S02]  /*4c30*/  F2FP.SATFINITE.E4M3.F32.PACK_AB_MERGE_C R31, RZ, R5, RZ ;  /* 0x00000005ff1f723e */ /* 0x00efe400048070ff */
[----:B------:R-:W-:Y:S02]  /*4c40*/  IADD3.X R15, R15, UR11, R29, P2, !PT ;  /* 0x0000000b0f0f7c10 */ /* 0x000fe400097fe41d */
[----:B------:R-:W-:Y:S01]  /*4c50*/  PRMT R5, RZ, 0x7610, R5 ;  /* 0x00007610ff057816 */ /* 0x000fe20000000005 */
[----:B------:R0:W-:Y:S01]  /*4c60*/  @!P1 STG.E.U8 desc[UR16][R12.64+0x39], R31 ;  /* 0x0000391f0c009986 */ /* 0x0001e2000c101110 */
[----:B------:R-:W-:Y:S05]  /*4c70*/  @P4 BRA `(.L_x_98) ;  /* 0x0000000000044947 */ /* 0x000fea0003800000 */
[----:B------:R1:W5:Y:S02]  /*4c80*/  LDG.E.U8 R5, desc[UR16][R14.64] ;  /* 0x000000100e057981 */ /* 0x000364000c1e1100 */
.L_x_98:
[----:B------:R-:W-:Y:S05]  /*4c90*/  BSYNC B1 ;  /* 0x0000000000017941 */ /* 0x000fea0003800000 */
.L_x_97:
[----:B-----5:R-:W-:Y:S01]  /*4ca0*/  LOP3.LUT R5, R5, 0xff, RZ, 0xc0, !PT ;  /* 0x000000ff05057812 */ /* 0x020fe200078ec0ff */
[----:B------:R-:W-:Y:S01]  /*4cb0*/  BSSY B1, `(.L_x_99) ;  /* 0x000000b000017945 */ /* 0x000fe20003800000 */
[----:B------:R-:W-:Y:S02]  /*4cc0*/  ISETP.LT.OR P2, PT, R33, 0x2, !P0 ;  /* 0x000000022100780c */ /* 0x000fe40004741670 */
[----:B------:R-:W-:-:S05]  /*4cd0*/  F2FP.F16.E4M3.UNPACK_B R5, R5 ;  /* 0x00000005ff05723e */ /* 0x000fca00020006ff */
[----:B0-----:R-:W-:Y:S01]  /*4ce0*/  HADD2.F32 R12, -RZ, R5.H0_H0 ;  /* 0x20000005ff0c7230 */ /* 0x001fe20000004100 */
[----:B------:R-:W-:-:S04]  /*4cf0*/  PRMT R5, RZ, 0x7610, R5 ;  /* 0x00007610ff057816 */ /* 0x000fc80000000005 */
[----:B------:R-:W-:-:S04]  /*4d00*/  FMUL R12, R12, R9 ;  /* 0x000000090c0c7220 */ /* 0x000fc80000400000 */
[----:B------:R-:W-:-:S05]  /*4d10*/  FFMA R12, R113, R8, R12 ;  /* 0x00000008710c7223 */ /* 0x000fca000000000c */
[----:B------:R-:W-:-:S05]  /*4d20*/  F2FP.SATFINITE.E4M3.F32.PACK_AB_MERGE_C R13, RZ, R12, RZ ;  /* 0x0000000cff0d723e */ /* 0x000fca00048070ff */
[----:B------:R0:W-:Y:S01]  /*4d30*/  @!P4 STG.E.U8 desc[UR16][R10.64], R13 ;  /* 0x0000000d0a00c986 */ /* 0x0001e2000c101110 */
[----:B------:R-:W-:Y:S05]  /*4d40*/  @P2 BRA `(.L_x_100) ;  /* 0x0000000000042947 */ /* 0x000fea0003800000 */
[----:B------:R2:W5:Y:S02]  /*4d50*/  LDG.E.U8 R5, desc[UR16][R14.64+0x1] ;  /* 0x000001100e057981 */ /* 0x000564000c1e1100 */
.L_x_100:
[----:B------:R-:W-:Y:S05]  /*4d60*/  BSYNC B1 ;  /* 0x0000000000017941 */ /* 0x000fea0003800000 */
.L_x_99:
[----:B-----5:R-:W-:Y:S01]  /*4d70*/  LOP3.LUT R5, R5, 0xff, RZ, 0xc0, !PT ;  /* 0x000000ff05057812 */ /* 0x020fe200078ec0ff */
[----:B------:R-:W-:Y:S01]  /*4d80*/  BSSY B1, `(.L_x_101) ;  /* 0x0000013000017945 */ /* 0x000fe20003800000 */
[----:B------:R-:W-:Y:S02]  /*4d90*/  IADD3 R35, P1, R35, 0x88, RZ ;  /* 0x0000008823237810 */ /* 0x000fe40007f3e0ff */
[----:B------:R-:W-:-:S03]  /*4da0*/  F2FP.F16.E4M3.UNPACK_B R5, R5 ;  /* 0x00000005ff05723e */ /* 0x000fc600020006ff */
[----:B------:R-:W-:Y:S01]  /*4db0*/  IMAD.X R24, RZ, RZ, R25, P1 ;  /* 0x000000ffff187224 */ /* 0x000fe200008e0619 */
[----:B------:R-:W-:Y:S01]  /*4dc0*/  ISETP.GE.AND P1, PT, R34, 0x89, PT ;  /* 0x000000892200780c */ /* 0x000fe20003f26270 */
[----:B------:R-:W-:Y:S02]  /*4dd0*/  HADD2.F32 R12, -RZ, R5.H0_H0 ;  /* 0x20000005ff0c7230 */ /* 0x000fe40000004100 */
[----:B------:R-:W-:Y:S01]  /*4de0*/  IMAD R24, R24, UR6, RZ ;  /* 0x0000000618187c24 */ /* 0x000fe2000f8e02ff */
[----:B------:R-:W-:Y:S01]  /*4df0*/  ISETP.LT.OR P5, PT, R33, 0x1, !P1 ;  /* 0x000000012100780c */ /* 0x000fe20004fa1670 */
[----:B------:R-:W-:-:S04]  /*4e00*/  IMAD.WIDE.U32 R26, R35, UR6, R26 ;  /* 0x00000006231a7c25 */ /* 0x000fc8000f8e001a */
[----:B------:R-:W-:Y:S01]  /*4e10*/  FMUL R5, R12, R9 ;  /* 0x000000090c057220 */ /* 0x000fe20000400000 */
[----:B------:R-:W-:-:S03]  /*4e20*/  IMAD R35, R35, UR7, R24 ;  /* 0x0000000723237c24 */ /* 0x000fc6000f8e0218 */
[----:B------:R-:W-:Y:S01]  /*4e30*/  FFMA R5, R108, R8, R5 ;  /* 0x000000086c057223 */ /* 0x000fe20000000005 */
[----:B------:R-:W-:-:S04]  /*4e40*/  IADD3 R12, P4, R26, UR10, RZ ;  /* 0x0000000a1a0c7c10 */ /* 0x000fc8000ff9e0ff */
[----:B------:R-:W-:Y:S02]  /*4e50*/  F2FP.SATFINITE.E4M3.F32.PACK_AB_MERGE_C R25, RZ, R5, RZ ;  /* 0x00000005ff19723e */ /* 0x000fe400048070ff */
[----:B0-----:R-:W-:Y:S02]  /*4e60*/  IADD3.X R13, R27, UR11, R35, P4, !PT ;  /* 0x0000000b1b0d7c10 */ /* 0x001fe4000a7fe423 */
[----:B------:R-:W-:Y:S01]  /*4e70*/  PRMT R5, RZ, 0x7610, R5 ;  /* 0x00007610ff057816 */ /* 0x000fe20000000005 */
[----:B------:R0:W-:Y:S01]  /*4e80*/  @!P2 STG.E.U8 desc[UR16][R10.64+0x1], R25 ;  /* 0x000001190a00a986 */ /* 0x0001e2000c101110 */
[----:B------:R-:W-:Y:S05]  /*4e90*/  @P5 BRA `(.L_x_102) ;  /* 0x0000000000045947 */ /* 0x000fea0003800000 */
[----:B------:R3:W5:Y:S02]  /*4ea0*/  LDG.E.U8 R5, desc[UR16][R12.64] ;  /* 0x000000100c057981 */ /* 0x000764000c1e1100 */
.L_x_102:
[----:B------:R-:W-:Y:S05]  /*4eb0*/  BSYNC B1 ;  /* 0x0000000000017941 */ /* 0x000fea0003800000 */
.L_x_101:
        /* <DEDUP_REMOVED lines=8> */
[----:B0-----:R-:W-:-:S05]  /*4f40*/  F2FP.SATFINITE.E4M3.F32.PACK_AB_MERGE_C R25, RZ, R24, RZ ;  /* 0x00000018ff19723e */ /* 0x001fca00048070ff */
[----:B------:R0:W-:Y:S01]  /*4f50*/  @!P5 STG.E.U8 desc[UR16][R6.64], R25 ;  /* 0x000000190600d986 */ /* 0x0001e2000c101110 */
[----:B------:R-:W-:Y:S05]  /*4f60*/  @P2 BRA `(.L_x_104) ;  /* 0x0000000000042947 */ /* 0x000fea0003800000 */
[----:B------:R4:W5:Y:S02]  /*4f70*/  LDG.E.U8 R5, desc[UR16][R12.64+0x1] ;  /* 0x000001100c057981 */ /* 0x000964000c1e1100 */
.L_x_104:
[----:B------:R-:W-:Y:S05]  /*4f80*/  BSYNC B1 ;  /* 0x0000000000017941 */ /* 0x000fea0003800000 */
.L_x_103:
[----:B-----5:R-:W-:Y:S01]  /*4f90*/  LOP3.LUT R5, R5, 0xff, RZ, 0xc0, !PT ;  /* 0x000000ff05057812 */ /* 0x020fe200078ec0ff */
[----:B------:R-:W-:Y:S01]  /*4fa0*/  BSSY B1, `(.L_x_105) ;  /* 0x000000b000017945 */ /* 0x000fe20003800000 */
[----:B------:R-:W-:Y:S02]  /*4fb0*/  ISETP.LT.OR P4, PT, R33, 0x9, !P0 ;  /* 0x000000092100780c */ /* 0x000fe40004781670 */
[----:B------:R-:W-:-:S05]  /*4fc0*/  F2FP.F16.E4M3.UNPACK_B R5, R5 ;  /* 0x00000005ff05723e */ /* 0x000fca00020006ff */
[----:B------:R-:W-:-:S05]  /*4fd0*/  HADD2.F32 R24, -RZ, R5.H0_H0 ;  /* 0x20000005ff187230 */ /* 0x000fca0000004100 */
[----:B------:R-:W-:-:S04]  /*4fe0*/  FMUL R5, R24, R9 ;  /* 0x0000000918057220 */ /* 0x000fc80000400000 */
[----:B------:R-:W-:-:S05]  /*4ff0*/  FFMA R5, R106, R8, R5 ;  /* 0x000000086a057223 */ /* 0x000fca0000000005 */
[----:B0-----:R-:W-:Y:S02]  /*5000*/  F2FP.SATFINITE.E4M3.F32.PACK_AB_MERGE_C R25, RZ, R5, RZ ;  /* 0x00000005ff19723e */ /* 0x001fe400048070ff */
[----:B------:R-:W-:-:S03]  /*5010*/  PRMT R5, RZ, 0x7610, R5 ;  /* 0x00007610ff057816 */ /* 0x000fc60000000005 */
[----:B------:R0:W-:Y:S01]  /*5020*/  @!P2 STG.E.U8 desc[UR16][R6.64+0x1], R25 ;  /* 0x000001190600a986 */ /* 0x0001e2000c101110 */
[----:B------:R-:W-:Y:S05]  /*5030*/  @P4 BRA `(.L_x_106) ;  /* 0x0000000000044947 */ /* 0x000fea0003800000 */
[----:B------:R0:W5:Y:S02]  /*5040*/  LDG.E.U8 R5, desc[UR16][R14.64+0x8] ;  /* 0x000008100e057981 */ /* 0x000164000c1e1100 */
.L_x_106:
[----:B------:R-:W-:Y:S05]  /*5050*/  BSYNC B1 ;  /* 0x0000000000017941 */ /* 0x000fea0003800000 */
.L_x_105:
        /* <DEDUP_REMOVED lines=12> */
.L_x_108:
[----:B------:R-:W-:Y:S05]  /*5120*/  BSYNC B1 ;  /* 0x0000000000017941 */ /* 0x000fea0003800000 */
.L_x_107:
        /* <DEDUP_REMOVED lines=12> */
.L_x_110:
[----:B------:R-:W-:Y:S05]  /*51f0*/  BSYNC B1 ;  /* 0x0000000000017941 */ /* 0x000fea0003800000 */
.L_x_109:
        /* <DEDUP_REMOVED lines=12> */
.L_x_112:
[----:B------:R-:W-:Y:S05]  /*52c0*/  BSYNC B1 ;  /* 0x0000000000017941 */ /* 0x000fea0003800000 */
.L_x_111:
        /* <DEDUP_REMOVED lines=12> */
.L_x_114:
[----:B------:R-:W-:Y:S05]  /*5390*/  BSYNC B1 ;  /* 0x0000000000017941 */ /* 0x000fea0003800000 */
.L_x_113:
        /* <DEDUP_REMOVED lines=12> */
.L_x_116:
[----:B------:R-:W-:Y:S05]  /*5460*/  BSYNC B1 ;  /* 0x0000000000017941 */ /* 0x000fea0003800000 */
.L_x_115:
        /* <DEDUP_REMOVED lines=12> */
.L_x_118:
[----:B------:R-:W-:Y:S05]  /*5530*/  BSYNC B1 ;  /* 0x0000000000017941 */ /* 0x000fea0003800000 */
.L_x_117:
        /* <DEDUP_REMOVED lines=12> */
.L_x_120:
[----:B------:R-:W-:Y:S05]  /*5600*/  BSYNC B1 ;  /* 0x0000000000017941 */ /* 0x000fea0003800000 */
.L_x_119:
        /* <DEDUP_REMOVED lines=12> */
.L_x_122:
[----:B------:R-:W-:Y:S05]  /*56d0*/  BSYNC B1 ;  /* 0x0000000000017941 */ /* 0x000fea0003800000 */
.L_x_121:
        /* <DEDUP_REMOVED lines=12> */
.L_x_124:
[----:B------:R-:W-:Y:S05]  /*57a0*/  BSYNC B1 ;  /* 0x0000000000017941 */ /* 0x000fea0003800000 */
.L_x_123:
        /* <DEDUP_REMOVED lines=12> */
.L_x_126:
[----:B------:R-:W-:Y:S05]  /*5870*/  BSYNC B1 ;  /* 0x0000000000017941 */ /* 0x000fea0003800000 */
.L_x_125:
        /* <DEDUP_REMOVED lines=12> */
.L_x_128:
[----:B------:R-:W-:Y:S05]  /*5940*/  BSYNC B1 ;  /* 0x0000000000017941 */ /* 0x000fea0003800000 */
.L_x_127:
        /* <DEDUP_REMOVED lines=12> */
.L_x_130:
[----:B------:R-:W-:Y:S05]  /*5a10*/  BSYNC B1 ;  /* 0x0000000000017941 */ /* 0x000fea0003800000 */
.L_x_129:
        /* <DEDUP_REMOVED lines=12> */
.L_x_132:
[----:B------:R-:W-:Y:S05]  /*5ae0*/  BSYNC B1 ;  /* 0x0000000000017941 */ /* 0x000fea0003800000 */
.L_x_131:
        /* <DEDUP_REMOVED lines=12> */
.L_x_134:
[----:B------:R-:W-:Y:S05]  /*5bb0*/  BSYNC B1 ;  /* 0x0000000000017941 */ /* 0x000fea0003800000 */
.L_x_133:
        /* <DEDUP_REMOVED lines=12> */
.L_x_136:
[----:B------:R-:W-:Y:S05]  /*5c80*/  BSYNC B1 ;  /* 0x0000000000017941 */ /* 0x000fea0003800000 */
.L_x_135:
        /* <DEDUP_REMOVED lines=12> */
.L_x_138:
[----:B------:R-:W-:Y:S05]  /*5d50*/  BSYNC B1 ;  /* 0x0000000000017941 */ /* 0x000fea0003800000 */
.L_x_137:
        /* <DEDUP_REMOVED lines=12> */
.L_x_140:
[----:B------:R-:W-:Y:S05]  /*5e20*/  BSYNC B1 ;  /* 0x0000000000017941 */ /* 0x000fea0003800000 */
.L_x_139:
        /* <DEDUP_REMOVED lines=12> */
.L_x_142:
[----:B------:R-:W-:Y:S05]  /*5ef0*/  BSYNC B1 ;  /* 0x0000000000017941 */ /* 0x000fea0003800000 */
.L_x_141:
        /* <DEDUP_REMOVED lines=12> */
.L_x_144:
[----:B------:R-:W-:Y:S05]  /*5fc0*/  BSYNC B1 ;  /* 0x0000000000017941 */ /* 0x000fea0003800000 */
.L_x_143:
        /* <DEDUP_REMOVED lines=12> */
.L_x_146:
[----:B------:R-:W-:Y:S05]  /*6090*/  BSYNC B1 ;  /* 0x0000000000017941 */ /* 0x000fea0003800000 */
.L_x_145:
        /* <DEDUP_REMOVED lines=12> */
.L_x_148:
[----:B------:R-:W-:Y:S05]  /*6160*/  BSYNC B1 ;  /* 0x0000000000017941 */ /* 0x000fea0003800000 */
.L_x_147:
        /* <DEDUP_REMOVED lines=12> */
.L_x_150:
[----:B------:R-:W-:Y:S05]  /*6230*/  BSYNC B1 ;  /* 0x0000000000017941 */ /* 0x000fea0003800000 */
.L_x_149:
        /* <DEDUP_REMOVED lines=12> */
.L_x_152:
[----:B------:R-:W-:Y:S05]  /*6300*/  BSYNC B1 ;  /* 0x0000000000017941 */ /* 0x000fea0003800000 */
.L_x_151:
        /* <DEDUP_REMOVED lines=12> */
.L_x_154:
[----:B------:R-:W-:Y:S05]  /*63d0*/  BSYNC B1 ;  /* 0x0000000000017941 */ /* 0x000fea0003800000 */
.L_x_153:
        /* <DEDUP_REMOVED lines=12> */
.L_x_156:
[----:B------:R-:W-:Y:S05]  /*64a0*/  BSYNC B1 ;  /* 0x0000000000017941 */ /* 0x000fea0003800000 */
.L_x_155:
[----:B-----5:R-:W-:Y:S01]  /*64b0*/  LOP3.LUT R5, R5, 0xff, RZ, 0xc0, !PT ;  /* 0x000000ff05057812 */ /* 0x020fe200078ec0ff */
[----:B------:R-:W-:Y:S01]  /*64c0*/  BSSY B1, `(.L_x_157) ;  /* 0x000000b000017945 */ /* 0x000fe20003800000 */
[----:B------:R-:W-:Y:S02]  /*64d0*/  ISETP.LT.OR P2, PT, R33, 0x39, !P1 ;  /* 0x000000392100780c */ /* 0x000fe40004f41670 */
[----:B------:R-:W-:-:S05]  /*64e0*/  F2FP.F16.E4M3.UNPACK_B R5, R5 ;  /* 0x00000005ff05723e */ /* 0x000fca00020006ff */
[----:B012---:R-:W-:-:S05]  /*64f0*/  HADD2.F32 R14, -RZ, R5.H0_H0 ;  /* 0x20000005ff0e7230 */ /* 0x007fca0000004100 */
[----:B------:R-:W-:-:S04]  /*6500*/  FMUL R5, R14, R9 ;  /* 0x000000090e057220 */ /* 0x000fc80000400000 */
[----:B------:R-:W-:-:S05]  /*6510*/  FFMA R5, R16, R8, R5 ;  /* 0x0000000810057223 */ /* 0x000fca0000000005 */
[----:B------:R-:W-:Y:S02]  /*6520*/  F2FP.SATFINITE.E4M3.F32.PACK_AB_MERGE_C R15, RZ, R5, RZ ;  /* 0x00000005ff0f723e */ /* 0x000fe400048070ff */
[----:B------:R-:W-:-:S03]  /*6530*/  PRMT R5, RZ, 0x7610, R5 ;  /* 0x00007610ff057816 */ /* 0x000fc60000000005 */
[----:B------:R0:W-:Y:S01]  /*6540*/  @!P0 STG.E.U8 desc[UR16][R10.64+0x39], R15 ;  /* 0x0000390f0a008986 */ /* 0x0001e2000c101110 */
[----:B------:R-:W-:Y:S05]  /*6550*/  @P2 BRA `(.L_x_158) ;  /* 0x0000000000042947 */ /* 0x000fea0003800000 */
[----:B------:R1:W5:Y:S02]  /*6560*/  LDG.E.U8 R5, desc[UR16][R12.64+0x38] ;  /* 0x000038100c057981 */ /* 0x000364000c1e1100 */
.L_x_158:
[----:B------:R-:W-:Y:S05]  /*6570*/  BSYNC B1 ;  /* 0x0000000000017941 */ /* 0x000fea0003800000 */
.L_x_157:
        /* <DEDUP_REMOVED lines=12> */
.L_x_160:
[----:B------:R-:W-:Y:S05]  /*6640*/  BSYNC B1 ;  /* 0x0000000000017941 */ /* 0x000fea0003800000 */
.L_x_159:
[----:B------:R-:W-:Y:S05]  /*6650*/  @P1 BRA `(.L_x_161) ;  /* 0x0000001000301947 */ /* 0x000fea0003800000 */
[----:B-----5:R-:W-:-:S04]  /*6660*/  LOP3.LUT R5, R5, 0xff, RZ, 0xc0, !PT ;  /* 0x000000ff05057812 */ /* 0x020fc800078ec0ff */
[----:B------:R-:W-:-:S05]  /*6670*/  F2FP.F16.E4M3.UNPACK_B R5, R5 ;  /* 0x00000005ff05723e */ /* 0x000fca00020006ff */
[----:B------:R-:W-:-:S05]  /*6680*/  HADD2.F32 R10, -RZ, R5.H0_H0 ;  /* 0x20000005ff0a7230 */ /* 0x000fca0000004100 */
[----:B------:R-:W-:-:S04]  /*6690*/  FMUL R5, R10, R9 ;  /* 0x000000090a057220 */ /* 0x000fc80000400000 */
[----:B------:R-:W-:-:S05]  /*66a0*/  FFMA R5, R18, R8, R5 ;  /* 0x0000000812057223 */ /* 0x000fca0000000005 */
[----:B------:R-:W-:-:S05]  /*66b0*/  F2FP.SATFINITE.E4M3.F32.PACK_AB_MERGE_C R5, RZ, R5, RZ ;  /* 0x00000005ff05723e */ /* 0x000fca00048070ff */
[----:B------:R0:W-:Y:S01]  /*66c0*/  STG.E.U8 desc[UR16][R6.64+0x39], R5 ;  /* 0x0000390506007986 */ /* 0x0001e2000c101110 */
[----:B------:R-:W-:Y:S05]  /*66d0*/  BRA `(.L_x_161) ;  /* 0x0000001000107947 */ /* 0x000fea0003800000 */
.L_x_32:
[C---:B------:R-:W-:Y:S01]  /*66e0*/  ISETP.GE.AND P0, PT, R34.reuse, 0x1, PT ;  /* 0x000000012200780c */ /* 0x040fe20003f06270 */
[-C--:B--2---:R-:W-:Y:S01]  /*66f0*/  FMUL R145, R145, R8.reuse ;  /* 0x0000000891917220 */ /* 0x084fe20000400000 */
[----:B------:R-:W-:Y:S01]  /*6700*/  ISETP.GE.AND P2, PT, R34, 0x9, PT ;  /* 0x000000092200780c */ /* 0x000fe20003f46270 */
[-C--:B------:R-:W-:Y:S01]  /*6710*/  FMUL R140, R140, R8.reuse ;  /* 0x000000088c8c7220 */ /* 0x080fe20000400000 */
[----:B------:R-:W-:Y:S01]  /*6720*/  ISETP.LT.OR P1, PT, R33, 0x1, !P0 ;  /* 0x000000012100780c */ /* 0x000fe20004721670 */
[-C--:B------:R-:W-:Y:S01]  /*6730*/  FMUL R143, R143, R8.reuse ;  /* 0x000000088f8f7220 */ /* 0x080fe20000400000 */
[----:B------:R-:W-:Y:S01]  /*6740*/  F2FP.SATFINITE.E4M3.F32.PACK_AB_MERGE_C R145, RZ, R145, RZ ;  /* 0x00000091ff91723e */ /* 0x000fe200048070ff */
[-C--:B------:R-:W-:Y:S01]  /*6750*/  FMUL R138, R138, R8.reuse ;  /* 0x000000088a8a7220 */ /* 0x080fe20000400000 */
[----:B------:R-:W-:Y:S01]  /*6760*/  ISETP.LT.OR P4, PT, R33, 0x2, !P0 ;  /* 0x000000022100780c */ /* 0x000fe20004781670 */
[-C--:B------:R-:W-:Y:S01]  /*6770*/  FMUL R141, R141, R8.reuse ;  /* 0x000000088d8d7220 */ /* 0x080fe20000400000 */
[C---:B------:R-:W-:Y:S01]  /*6780*/  ISETP.LT.OR P5, PT, R33.reuse, 0x1, !P2 ;  /* 0x000000012100780c */ /* 0x040fe200057a1670 */
[-C--:B------:R-:W-:Y:S01]  /*6790*/  FMUL R136, R136, R8.reuse ;  /* 0x0000000888887220 */ /* 0x080fe20000400000 */
[----:B------:R-:W-:Y:S01]  /*67a0*/  ISETP.LT.OR P6, PT, R33, 0x2, !P2 ;  /* 0x000000022100780c */ /* 0x000fe200057c1670 */
[----:B------:R-:W-:Y:S01]  /*67b0*/  FMUL R139, R139, R8 ;  /* 0x000000088b8b7220 */ /* 0x000fe20000400000 */
[----:B------:R-:W-:Y:S01]  /*67c0*/  F2FP.SATFINITE.E4M3.F32.PACK_AB_MERGE_C R5, RZ, R140, RZ ;  /* 0x0000008cff05723e */ /* 0x000fe200048070ff */
[-C--:B------:R-:W-:Y:S01]  /*67d0*/  FMUL R134, R134, R8.reuse ;  /* 0x0000000886867220 */ /* 0x080fe20000400000 */
[----:B------:R-:W-:Y:S01]  /*67e0*/  F2FP.SATFINITE.E4M3.F32.PACK_AB_MERGE_C R143, RZ, R143, RZ ;  /* 0x0000008fff8f723e */ /* 0x000fe200048070ff */
[----:B------:R-:W-:Y:S01]  /*67f0*/  @!P1 STG.E.U8 desc[UR16][R14.64], R145 ;  /* 0x000000910e009986 */ /* 0x000fe2000c101110 */
[----:B------:R-:W-:Y:S01]  /*6800*/  ISETP.LT.OR P1, PT, R33, 0x9, !P0 ;  /* 0x000000092100780c */ /* 0x000fe20004721670 */
[----:B------:R-:W-:Y:S01]  /*6810*/  FMUL R137, R137, R8 ;  /* 0x0000000889897220 */ /* 0x000fe20000400000 */
[----:B------:R-:W-:Y:S01]  /*6820*/  F2FP.SATFINITE.E4M3.F32.PACK_AB_MERGE_C R25, RZ, R138, RZ ;  /* 0x0000008aff19723e */ /* 0x000fe200048070ff */
[----:B------:R0:W-:Y:S01]  /*6830*/  @!P4 STG.E.U8 desc[UR16][R14.64+0x1], R5 ;  /* 0x000001050e00c986 */ /* 0x0001e2000c101110 */
[----:B------:R-:W-:Y:S01]  /*6840*/  F2FP.SATFINITE.E4M3.F32.PACK_AB_MERGE_C R141, RZ, R141, RZ ;  /* 0x0000008dff8d723e */ /* 0x000fe200048070ff */
[-C--:B------:R-:W-:Y:S01]  /*6850*/  FMUL R132, R132, R8.reuse ;  /* 0x0000000884847220 */ /* 0x080fe20000400000 */
[C---:B------:R-:W-:Y:S01]  /*6860*/  ISETP.LT.OR P4, PT, R33.reuse, 0xa, !P0 ;  /* 0x0000000a2100780c */ /* 0x040fe20004781670 */
[----:B------:R-:W-:Y:S01]  /*6870*/  @!P5 STG.E.U8 desc[UR16][R12.64], R143 ;  /* 0x0000008f0c00d986 */ /* 0x000fe2000c101110 */
[----:B------:R-:W-:Y:S01]  /*6880*/  ISETP.LT.OR P5, PT, R33, 0x9, !P2 ;  /* 0x000000092100780c */ /* 0x000fe200057a1670 */
[-C--:B------:R-:W-:Y:S01]  /*6890*/  FMUL R135, R135, R8.reuse ;  /* 0x0000000887877220 */ /* 0x080fe20000400000 */
[----:B------:R-:W-:Y:S01]  /*68a0*/  F2FP.SATFINITE.E4M3.F32.PACK_AB_MERGE_C R139, RZ, R139, RZ ;  /* 0x0000008bff8b723e */ /* 0x000fe200048070ff */
[----:B------:R1:W-:Y:S01]  /*68b0*/  @!P6 STG.E.U8 desc[UR16][R12.64+0x1], R25 ;  /* 0x000001190c00e986 */ /* 0x0003e2000c101110 */
[C---:B------:R-:W-:Y:S01]  /*68c0*/  ISETP.LT.OR P6, PT, R33.reuse, 0xa, !P2 ;  /* 0x0000000a2100780c */ /* 0x040fe200057c1670 */
[-C--:B------:R-:W-:Y:S01]  /*68d0*/  FMUL R130, R130, R8.reuse ;  /* 0x0000000882827220 */ /* 0x080fe20000400000 */
[----:B------:R-:W-:Y:S01]  /*68e0*/  F2FP.SATFINITE.E4M3.F32.PACK_AB_MERGE_C R137, RZ, R137, RZ ;  /* 0x00000089ff89723e */ /* 0x000fe200048070ff */
[----:B------:R-:W-:Y:S01]  /*68f0*/  @!P1 STG.E.U8 desc[UR16][R14.64+0x8], R141 ;  /* 0x0000088d0e009986 */ /* 0x000fe2000c101110 */
[----:B------:R-:W-:Y:S01]  /*6900*/  ISETP.LT.OR P1, PT, R33, 0x11, !P0 ;  /* 0x000000112100780c */ /* 0x000fe20004721670 */
[----:B------:R-:W-:Y:S01]  /*6910*/  FMUL R133, R133, R8 ;  /* 0x0000000885857220 */ /* 0x000fe20000400000 */
[----:B0-----:R-:W-:Y:S01]  /*6920*/  F2FP.SATFINITE.E4M3.F32.PACK_AB_MERGE_C R5, RZ, R136, RZ ;  /* 0x00000088ff05723e */ /* 0x001fe200048070ff */
[-C--:B------:R-:W-:Y:S01]  /*6930*/  FMUL R128, R128, R8.reuse ;  /* 0x0000000880807220 */ /* 0x080fe20000400000 */
[----:B------:R-:W-:Y:S01]  /*6940*/  F2FP.SATFINITE.E4M3.F32.PACK_AB_MERGE_C R135, RZ, R135, RZ ;  /* 0x00000087ff87723e */ /* 0x000fe200048070ff */
[----:B------:R-:W-:Y:S01]  /*6950*/  FMUL R131, R131, R8 ;  /* 0x0000000883837220 */ /* 0x000fe20000400000 */
[----:B------:R-:W-:Y:S01]  /*6960*/  F2FP.SATFINITE.E4M3.F32.PACK_AB_MERGE_C R133, RZ, R133, RZ ;  /* 0x00000085ff85723e */ /* 0x000fe200048070ff */
[----:B------:R0:W-:Y:S01]  /*6970*/  @!P4 STG.E.U8 desc[UR16][R14.64+0x9], R5 ;  /* 0x000009050e00c986 */ /* 0x0001e2000c101110 */
[----:B-1----:R-:W-:Y:S01]  /*6980*/  F2FP.SATFINITE.E4M3.F32.PACK_AB_MERGE_C R25, RZ, R134, RZ ;  /* 0x00000086ff19723e */ /* 0x002fe200048070ff */
        /* <DEDUP_REMOVED lines=15> */
[-C--:B------:R-:W-:Y:S01]  /*6a80*/  FMUL R125, R125, R8.reuse ;  /* 0x000000087d7d7220 */ /* 0x080fe20000400000 */
[----:B------:R-:W-:Y:S01]  /*6a90*/  FMUL R120, R120, R8 ;  /* 0x0000000878787220 */ /* 0x000fe20000400000 */
[----:B------:R-:W-:Y:S01]  /*6aa0*/  F2FP.SATFINITE.E4M3.F32.PACK_AB_MERGE_C R127, RZ, R127, RZ ;  /* 0x0000007fff7f723e */ /* 0x000fe200048070ff */
[----:B------:R0:W-:Y:S01]  /*6ab0*/  @!P4 STG.E.U8 desc[UR16][R14.64+0x11], R5 ;  /* 0x000011050e00c986 */ /* 0x0001e2000c101110 */
[----:B-1----:R-:W-:Y:S01]  /*6ac0*/  F2FP.SATFINITE.E4M3.F32.PACK_AB_MERGE_C R25, RZ, R130, RZ ;  /* 0x00000082ff19723e */ /* 0x002fe200048070ff */
[-C--:B------:R-:W-:Y:S01]  /*6ad0*/  FMUL R123, R123, R8.reuse ;  /* 0x000000087b7b7220 */ /* 0x080fe20000400000 */
[C---:B------:R-:W-:Y:S01]  /*6ae0*/  ISETP.LT.OR P4, PT, R33.reuse, 0x1a, !P0 ;  /* 0x0000001a2100780c */ /* 0x040fe20004781670 */
[----:B------:R-:W-:Y:S01]  /*6af0*/  @!P5 STG.E.U8 desc[UR16][R12.64+0x10], R135 ;  /* 0x000010870c00d986 */ /* 0x000fe2000c101110 */
[C---:B------:R-:W-:Y:S01]  /*6b00*/  ISETP.LT.OR P5, PT, R33.reuse, 0x19, !P2 ;  /* 0x000000192100780c */ /* 0x040fe200057a1670 */
[-C--:B------:R-:W-:Y:S01]  /*6b10*/  FMUL R118, R118, R8.reuse ;  /* 0x0000000876767220 */ /* 0x080fe20000400000 */
[----:B------:R-:W-:Y:S01]  /*6b20*/  F2FP.SATFINITE.E4M3.F32.PACK_AB_MERGE_C R125, RZ, R125, RZ ;  /* 0x0000007dff7d723e */ /* 0x000fe200048070ff */
[----:B------:R1:W-:Y:S01]  /*6b30*/  @!P6 STG.E.U8 desc[UR16][R12.64+0x11], R25 ;  /* 0x000011190c00e986 */ /* 0x0003e2000c101110 */
[----:B------:R-:W-:Y:S01]  /*6b40*/  ISETP.LT.OR P6, PT, R33, 0x1a, !P2 ;  /* 0x0000001a2100780c */ /* 0x000fe200057c1670 */
        /* <DEDUP_REMOVED lines=8> */
[-C--:B------:R-:W-:Y:S01]  /*6bd0*/  FMUL R114, R114, R8.reuse ;  /* 0x0000000872727220 */ /* 0x080fe20000400000 */
[----:B------:R-:W-:Y:S01]  /*6be0*/  FMUL R112, R112, R8 ;  /* 0x0000000870707220 */ /* 0x000fe20000400000 */
[----:B-1----:R-:W-:Y:S01]  /*6bf0*/  F2FP.SATFINITE.E4M3.F32.PACK_AB_MERGE_C R25, RZ, R126, RZ ;  /* 0x0000007eff19723e */ /* 0x002fe200048070ff */
[----:B------:R0:W-:Y:S01]  /*6c00*/  @!P4 STG.E.U8 desc[UR16][R14.64+0x19], R5 ;  /* 0x000019050e00c986 */ /* 0x0001e2000c101110 */
[----:B------:R-:W-:Y:S01]  /*6c10*/  ISETP.LT.OR P4, PT, R33, 0x22, !P0 ;  /* 0x000000222100780c */ /* 0x000fe20004781670 */
[-C--:B------:R-:W-:Y:S01]  /*6c20*/  FMUL R117, R117, R8.reuse ;  /* 0x0000000875757220 */ /* 0x080fe20000400000 */
[----:B------:R-:W-:Y:S01]  /*6c30*/  F2FP.SATFINITE.E4M3.F32.PACK_AB_MERGE_C R119, RZ, R119, RZ ;  /* 0x00000077ff77723e */ /* 0x000fe200048070ff */
[----:B------:R-:W-:Y:S01]  /*6c40*/  @!P5 STG.E.U8 desc[UR16][R12.64+0x18], R131 ;  /* 0x000018830c00d986 */ /* 0x000fe2000c101110 */
[----:B------:R-:W-:Y:S01]  /*6c50*/  ISETP.LT.OR P5, PT, R33, 0x21, !P2 ;  /* 0x000000212100780c */ /* 0x000fe200057a1670 */
[----:B------:R-:W-:Y:S01]  /*6c60*/  FMUL R115, R115, R8 ;  /* 0x0000000873737220 */ /* 0x000fe20000400000 */
[----:B------:R-:W-:Y:S01]  /*6c70*/  F2FP.SATFINITE.E4M3.F32.PACK_AB_MERGE_C R27, RZ, R112, RZ ;  /* 0x00000070ff1b723e */ /* 0x000fe200048070ff */
[----:B------:R1:W-:Y:S01]  /*6c80*/  @!P6 STG.E.U8 desc[UR16][R12.64+0x19], R25 ;  /* 0x000019190c00e986 */ /* 0x0003e2000c101110 */
[----:B------:R-:W-:Y:S01]  /*6c90*/  ISETP.LT.OR P6, PT, R33, 0x22, !P2 ;  /* 0x000000222100780c */ /* 0x000fe200057c1670 */
[-C--:B------:R-:W-:Y:S01]  /*6ca0*/  FMUL R110, R110, R8.reuse ;  /* 0x000000086e6e7220 */ /* 0x080fe20000400000 */
[-C--:B------:R-:W-:Y:S01]  /*6cb0*/  FMUL R113, R113, R8.reuse ;  /* 0x0000000871717220 */ /* 0x080fe20000400000 */
        /* <DEDUP_REMOVED lines=39> */
[-C--:B------:R-:W-:Y:S01]  /*6f30*/  FMUL R101, R101, R8.reuse ;  /* 0x0000000865657220 */ /* 0x080fe20000400000 */
[----:B------:R-:W-:Y:S01]  /*6f40*/  @!P1 STG.E.U8 desc[UR16][R14.64+0x30], R121 ;  /* 0x000030790e009986 */ /* 0x000fe2000c101110 */
[----:B------:R-:W-:Y:S01]  /*6f50*/  ISETP.LT.OR P1, PT, R33, 0x39, !P0 ;  /* 0x000000392100780c */ /* 0x000fe20004721670 */
[-C--:B------:R-:W-:Y:S01]  /*6f60*/  FMUL R99, R99, R8.reuse ;  /* 0x0000000863637220 */ /* 0x080fe20000400000 */
[----:B------:R-:W-:Y:S01]  /*6f70*/  ISETP.LT.OR P0, PT, R33, 0x3a, !P0 ;  /* 0x0000003a2100780c */ /* 0x000fe20004701670 */
[----:B------:R-:W-:Y:S01]  /*6f80*/  FMUL R94, R94, R8 ;  /* 0x000000085e5e7220 */ /* 0x000fe20000400000 */
[----:B0-----:R-:W-:Y:S01]  /*6f90*/  F2FP.SATFINITE.E4M3.F32.PACK_AB_MERGE_C R5, RZ, R116, RZ ;  /* 0x00000074ff05723e */ /* 0x001fe200048070ff */
[-C--:B------:R-:W-:Y:S01]  /*6fa0*/  FMUL R92, R92, R8.reuse ;  /* 0x000000085c5c7220 */ /* 0x080fe20000400000 */
[----:B------:R-:W-:Y:S01]  /*6fb0*/  F2FP.SATFINITE.E4M3.F32.PACK_AB_MERGE_C R103, RZ, R103, RZ ;  /* 0x00000067ff67723e */ /* 0x000fe200048070ff */
[----:B------:R-:W-:Y:S01]  /*6fc0*/  FMUL R95, R95, R8 ;  /* 0x000000085f5f7220 */ /* 0x000fe20000400000 */
[----:B-1----:R-:W-:Y:S01]  /*6fd0*/  F2FP.SATFINITE.E4M3.F32.PACK_AB_MERGE_C R25, RZ, R114, RZ ;  /* 0x00000072ff19723e */ /* 0x002fe200048070ff */
[----:B------:R0:W-:Y:S01]  /*6fe0*/  @!P4 STG.E.U8 desc[UR16][R14.64+0x31], R5 ;  /* 0x000031050e00c986 */ /* 0x0001e2000c101110 */
[----:B------:R-:W-:Y:S01]  /*6ff0*/  ISETP.LT.OR P4, PT, R33, 0x39, !P2 ;  /* 0x000000392100780c */ /* 0x000fe20005781670 */
[-C--:B------:R-:W-:Y:S01]  /*7000*/  FMUL R97, R97, R8.reuse ;  /* 0x0000000861617220 */ /* 0x080fe20000400000 */
[----:B------:R-:W-:Y:S01]  /*7010*/  ISETP.LT.OR P2, PT, R33, 0x3a, !P2 ;  /* 0x0000003a2100780c */ /* 0x000fe20005741670 */
[----:B------:R-:W-:Y:S01]  /*7020*/  @!P5 STG.E.U8 desc[UR16][R12.64+0x30], R119 ;  /* 0x000030770c00d986 */ /* 0x000fe2000c101110 */
[----:B------:R-:W-:Y:S01]  /*7030*/  F2FP.SATFINITE.E4M3.F32.PACK_AB_MERGE_C R101, RZ, R101, RZ ;  /* 0x00000065ff65723e */ /* 0x000fe200048070ff */
[-C--:B------:R-:W-:Y:S01]  /*7040*/  FMUL R90, R90, R8.reuse ;  /* 0x000000085a5a7220 */ /* 0x080fe20000400000 */
[----:B------:R-:W-:Y:S01]  /*7050*/  F2FP.SATFINITE.E4M3.F32.PACK_AB_MERGE_C R99, RZ, R99, RZ ;  /* 0x00000063ff63723e */ /* 0x000fe200048070ff */
[----:B------:R-:W-:Y:S01]  /*7060*/  @!P6 STG.E.U8 desc[UR16][R12.64+0x31], R25 ;  /* 0x000031190c00e986 */ /* 0x000fe2000c101110 */
[----:B------:R-:W-:Y:S01]  /*7070*/  F2FP.SATFINITE.E4M3.F32.PACK_AB_MERGE_C R95, RZ, R95, RZ ;  /* 0x0000005fff5f723e */ /* 0x000fe200048070ff */
[-C--:B------:R-:W-:Y:S01]  /*7080*/  FMUL R22, R22, R8.reuse ;  /* 0x0000000816167220 */ /* 0x080fe20000400000 */
[-C--:B------:R-:W-:Y:S01]  /*7090*/  FMUL R93, R93, R8.reuse ;  /* 0x000000085d5d7220 */ /* 0x080fe20000400000 */
[----:B------:R-:W-:Y:S01]  /*70a0*/  @!P0 STG.E.U8 desc[UR16][R14.64+0x39], R27 ;  /* 0x0000391b0e008986 */ /* 0x000fe2000c101110 */
[----:B------:R-:W-:Y:S01]  /*70b0*/  ISETP.GE.AND P0, PT, R34, 0x81, PT ;  /* 0x000000812200780c */ /* 0x000fe20003f06270 */
[----:B------:R-:W-:Y:S01]  /*70c0*/  FMUL R91, R91, R8 ;  /* 0x000000085b5b7220 */ /* 0x000fe20000400000 */
[----:B0-----:R-:W-:Y:S01]  /*70d0*/  F2FP.SATFINITE.E4M3.F32.PACK_AB_MERGE_C R5, RZ, R110, RZ ;  /* 0x0000006eff05723e */ /* 0x001fe200048070ff */
[----:B------:R0:W-:Y:S01]  /*70e0*/  @!P1 STG.E.U8 desc[UR16][R14.64+0x38], R117 ;  /* 0x000038750e009986 */ /* 0x0001e2000c101110 */
[C---:B------:R-:W-:Y:S01]  /*70f0*/  ISETP.LT.OR P6, PT, R33.reuse, 0x1, !P0 ;  /* 0x000000012100780c */ /* 0x040fe200047c1670 */
[-C--:B------:R-:W-:Y:S01]  /*7100*/  FMUL R88, R88, R8.reuse ;  /* 0x0000000858587220 */ /* 0x080fe20000400000 */
[----:B------:R-:W-:Y:S01]  /*7110*/  ISETP.LT.OR P5, PT, R33, 0x2, !P0 ;  /* 0x000000022100780c */ /* 0x000fe200047a1670 */
[----:B------:R-:W-:Y:S01]  /*7120*/  @!P4 STG.E.U8 desc[UR16][R12.64+0x38], R115 ;  /* 0x000038730c00c986 */ /* 0x000fe2000c101110 */
[----:B------:R-:W-:Y:S01]  /*7130*/  ISETP.GE.AND P1, PT, R34, 0x89, PT ;  /* 0x000000892200780c */ /* 0x000fe20003f26270 */
[-C--:B------:R-:W-:Y:S01]  /*7140*/  FMUL R21, R21, R8.reuse ;  /* 0x0000000815157220 */ /* 0x080fe20000400000 */
[----:B------:R-:W-:Y:S01]  /*7150*/  F2FP.SATFINITE.E4M3.F32.PACK_AB_MERGE_C R97, RZ, R97, RZ ;  /* 0x00000061ff61723e */ /* 0x000fe200048070ff */
[----:B------:R1:W-:Y:S01]  /*7160*/  @!P2 STG.E.U8 desc[UR16][R12.64+0x39], R5 ;  /* 0x000039050c00a986 */ /* 0x0003e2000c101110 */
[----:B------:R-:W-:Y:S01]  /*7170*/  ISETP.LT.OR P4, PT, R33, 0x1, !P1 ;  /* 0x000000012100780c */ /* 0x000fe20004f81670 */
[-C--:B------:R-:W-:Y:S01]  /*7180*/  FMUL R89, R89, R8.reuse ;  /* 0x0000000859597220 */ /* 0x080fe20000400000 */
[----:B------:R-:W-:Y:S01]  /*7190*/  ISETP.LT.OR P2, PT, R33, 0xa, !P0 ;  /* 0x0000000a2100780c */ /* 0x000fe20004741670 */
[----:B------:R-:W-:Y:S01]  /*71a0*/  FMUL R23, R23, R8 ;  /* 0x0000000817177220 */ /* 0x000fe20000400000 */
[----:B0-----:R-:W-:Y:S01]  /*71b0*/  F2FP.SATFINITE.E4M3.F32.PACK_AB_MERGE_C R15, RZ, R108, RZ ;  /* 0x0000006cff0f723e */ /* 0x001fe200048070ff */
[----:B------:R-:W-:Y:S01]  /*71c0*/  @!P6 STG.E.U8 desc[UR16][R10.64], R113 ;  /* 0x000000710a00e986 */ /* 0x000fe2000c101110 */
[C---:B------:R-:W-:Y:S01]  /*71d0*/  ISETP.LT.OR P6, PT, R33.reuse, 0x2, !P1 ;  /* 0x000000022100780c */ /* 0x040fe20004fc1670 */
[-C--:B------:R-:W-:Y:S01]  /*71e0*/  FMUL R20, R20, R8.reuse ;  /* 0x0000000814147220 */ /* 0x080fe20000400000 */
[----:B------:R-:W-:Y:S01]  /*71f0*/  F2FP.SATFINITE.E4M3.F32.PACK_AB_MERGE_C R93, RZ, R93, RZ ;  /* 0x0000005dff5d723e */ /* 0x000fe200048070ff */
[----:B------:R-:W-:Y:S01]  /*7200*/  @!P5 STG.E.U8 desc[UR16][R10.64+0x1], R15 ;  /* 0x0000010f0a00d986 */ /* 0x000fe2000c101110 */
[----:B------:R-:W-:Y:S01]  /*7210*/  ISETP.LT.OR P5, PT, R33, 0x9, !P0 ;  /* 0x000000092100780c */ /* 0x000fe200047a1670 */
[----:B------:R-:W-:Y:S01]  /*7220*/  FMUL R17, R17, R8 ;  /* 0x0000000811117220 */ /* 0x000fe20000400000 */
[----:B-1----:R-:W-:Y:S01]  /*7230*/  F2FP.SATFINITE.E4M3.F32.PACK_AB_MERGE_C R5, RZ, R106, RZ ;  /* 0x0000006aff05723e */ /* 0x002fe200048070ff */
[----:B------:R-:W-:Y:S01]  /*7240*/  @!P4 STG.E.U8 desc[UR16][R6.64], R111 ;  /* 0x0000006f0600c986 */ /* 0x000fe2000c101110 */
[----:B------:R-:W-:Y:S01]  /*7250*/  F2FP.SATFINITE.E4M3.F32.PACK_AB_MERGE_C R13, RZ, R104, RZ ;  /* 0x00000068ff0d723e */ /* 0x000fe200048070ff */
[-C--:B------:R-:W-:Y:S01]  /*7260*/  FMUL R16, R16, R8.reuse ;  /* 0x0000000810107220 */ /* 0x080fe20000400000 */
[----:B------:R-:W-:Y:S01]  /*7270*/  ISETP.LT.OR P4, PT, R33, 0x9, !P1 ;  /* 0x000000092100780c */ /* 0x000fe20004f81670 */
[-C--:B------:R-:W-:Y:S01]  /*7280*/  FMUL R19, R19, R8.reuse ;  /* 0x0000000813137220 */ /* 0x080fe20000400000 */
[----:B------:R-:W-:Y:S01]  /*7290*/  F2FP.SATFINITE.E4M3.F32.PACK_AB_MERGE_C R91, RZ, R91, RZ ;  /* 0x0000005bff5b723e */ /* 0x000fe200048070ff */
[----:B------:R0:W-:Y:S01]  /*72a0*/  @!P6 STG.E.U8 desc[UR16][R6.64+0x1], R5 ;  /* 0x000001050600e986 */ /* 0x0001e2000c101110 */
[C---:B------:R-:W-:Y:S01]  /*72b0*/  ISETP.LT.OR P6, PT, R33.reuse, 0xa, !P1 ;  /* 0x0000000a2100780c */ /* 0x040fe20004fc1670 */
[----:B------:R-:W-:Y:S01]  /*72c0*/  FMUL R18, R18, R8 ;  /* 0x0000000812127220 */ /* 0x000fe20000400000 */
[----:B------:R-:W-:Y:S01]  /*72d0*/  F2FP.SATFINITE.E4M3.F32.PACK_AB_MERGE_C R21, RZ, R21, RZ ;  /* 0x00000015ff15723e */ /* 0x000fe200048070ff */
[----:B------:R1:W-:Y:S01]  /*72e0*/  @!P2 STG.E.U8 desc[UR16][R10.64+0x9], R13 ;  /* 0x0000090d0a00a986 */ /* 0x0003e2000c101110 */
[----:B------:R-:W-:-:S02]  /*72f0*/  ISETP.LT.OR P2, PT, R33, 0x12, !P0 ;  /* 0x000000122100780c */ /* 0x000fc40004741670 */
[----:B------:R-:W-:Y:S01]  /*7300*/  F2FP.SATFINITE.E4M3.F32.PACK_AB_MERGE_C R89, RZ, R89, RZ ;  /* 0x00000059ff59723e */ /* 0x000fe200048070ff */
[----:B------:R-:W-:Y:S01]  /*7310*/  @!P5 STG.E.U8 desc[UR16][R10.64+0x8], R107 ;  /* 0x0000086b0a00d986 */ /* 0x000fe2000c101110 */
[C---:B------:R-:W-:Y:S02]  /*7320*/  ISETP.LT.OR P5, PT, R33.reuse, 0x11, !P0 ;  /* 0x000000112100780c */ /* 0x040fe400047a1670 */
[----:B------:R-:W-:Y:S01]  /*7330*/  F2FP.SATFINITE.E4M3.F32.PACK_AB_MERGE_C R23, RZ, R23, RZ ;  /* 0x00000017ff17723e */ /* 0x000fe200048070ff */
[----:B------:R-:W-:Y:S01]  /*7340*/  @!P4 STG.E.U8 desc[UR16][R6.64+0x8], R109 ;  /* 0x0000086d0600c986 */ /* 0x000fe2000c101110 */
[----:B0-----:R-:W-:Y:S02]  /*7350*/  F2FP.SATFINITE.E4M3.F32.PACK_AB_MERGE_C R5, RZ, R102, RZ ;  /* 0x00000066ff05723e */ /* 0x001fe400048070ff */
[C---:B------:R-:W-:Y:S02]  /*7360*/  ISETP.LT.OR P4, PT, R33.reuse, 0x11, !P1 ;  /* 0x000000112100780c */ /* 0x040fe40004f81670 */
[----:B-1----:R-:W-:Y:S01]  /*7370*/  F2FP.SATFINITE.E4M3.F32.PACK_AB_MERGE_C R13, RZ, R98, RZ ;  /* 0x00000062ff0d723e */ /* 0x002fe200048070ff */
[----:B------:R0:W-:Y:S01]  /*7380*/  @!P6 STG.E.U8 desc[UR16][R6.64+0x9], R5 ;  /* 0x000009050600e986 */ /* 0x0001e2000c101110 */
[----:B------:R-:W-:-:S02]  /*7390*/  ISETP.LT.OR P6, PT, R33, 0x12, !P1 ;  /* 0x000000122100780c */ /* 0x000fc40004fc1670 */
[----:B------:R-:W-:Y:S01]  /*73a0*/  F2FP.SATFINITE.E4M3.F32.PACK_AB_MERGE_C R17, RZ, R17, RZ ;  /* 0x00000011ff11723e */ /* 0x000fe200048070ff */
[----:B------:R1:W-:Y:S01]  /*73b0*/  @!P2 STG.E.U8 desc[UR16][R10.64+0x11], R13 ;  /* 0x0000110d0a00a986 */ /* 0x0003e2000c101110 */
[C---:B------:R-:W-:Y:S02]  /*73c0*/  ISETP.LT.OR P2, PT, R33.reuse, 0x1a, !P0 ;  /* 0x0000001a2100780c */ /* 0x040fe40004741670 */
[----:B------:R-:W-:Y:S01]  /*73d0*/  F2FP.SATFINITE.E4M3.F32.PACK_AB_MERGE_C R19, RZ, R19, RZ ;  /* 0x00000013ff13723e */ /* 0x000fe200048070ff */
[----:B------:R-:W-:Y:S01]  /*73e0*/  @!P5 STG.E.U8 desc[UR16][R10.64+0x10], R105 ;  /* 0x000010690a00d986 */ /* 0x000fe2000c101110 */
[----:B------:R-:W-:Y:S02]  /*73f0*/  ISETP.LT.OR P5, PT, R33, 0x19, !P0 ;  /* 0x000000192100780c */ /* 0x000fe400047a1670 */
[----:B------:R-:W-:Y:S01]  /*7400*/  F2FP.SATFINITE.E4M3.F32.PACK_AB_MERGE_C R15, RZ, R18, RZ ;  /* 0x00000012ff0f723e */ /* 0x000fe200048070ff */
[----:B------:R-:W-:Y:S01]  /*7410*/  @!P4 STG.E.U8 desc[UR16][R6.64+0x10], R103 ;  /* 0x000010670600c986 */ /* 0x000fe2000c101110 */
[----:B0-----:R-:W-:-:S02]  /*7420*/  F2FP.SATFINITE.E4M3.F32.PACK_AB_MERGE_C R5, RZ, R100, RZ ;  /* 0x00000064ff05723e */ /* 0x001fc400048070ff */
[C---:B------:R-:W-:Y:S02]  /*7430*/  ISETP.LT.OR P4, PT, R33.reuse, 0x19, !P1 ;  /* 0x000000192100780c */ /* 0x040fe40004f81670 */
[----:B-1----:R-:W-:Y:S01]  /*7440*/  F2FP.SATFINITE.E4M3.F32.PACK_AB_MERGE_C R13, RZ, R96, RZ ;  /* 0x00000060ff0d723e */ /* 0x002fe200048070ff */
[----:B------:R0:W-:Y:S01]  /*7450*/  @!P6 STG.E.U8 desc[UR16][R6.64+0x11], R5 ;  /* 0x000011050600e986 */ /* 0x0001e2000c101110 */
[----:B------:R-:W-:-:S03]  /*7460*/  ISETP.LT.OR P6, PT, R33, 0x1a, !P1 ;  /* 0x0000001a2100780c */ /* 0x000fc60004fc1670 */
[----:B------:R1:W-:Y:S01]  /*7470*/  @!P2 STG.E.U8 desc[UR16][R10.64+0x19], R13 ;  /* 0x0000190d0a00a986 */ /* 0x0003e2000c101110 */
[----:B------:R-:W-:-:S03]  /*7480*/  ISETP.LT.OR P2, PT, R33, 0x22, !P0 ;  /* 0x000000222100780c */ /* 0x000fc60004741670 */
[----:B------:R-:W-:Y:S01]  /*7490*/  @!P5 STG.E.U8 desc[UR16][R10.64+0x18], R101 ;  /* 0x000018650a00d986 */ /* 0x000fe2000c101110 */
[C---:B------:R-:W-:Y:S02]  /*74a0*/  ISETP.LT.OR P5, PT, R33.reuse, 0x21, !P0 ;  /* 0x000000212100780c */ /* 0x040fe400047a1670 */
[----:B0-----:R-:W-:Y:S01]  /*74b0*/  F2FP.SATFINITE.E4M3.F32.PACK_AB_MERGE_C R5, RZ, R94, RZ ;  /* 0x0000005eff05723e */ /* 0x001fe200048070ff */
[----:B------:R-:W-:Y:S01]  /*74c0*/  @!P4 STG.E.U8 desc[UR16][R6.64+0x18], R99 ;  /* 0x000018630600c986 */ /* 0x000fe2000c101110 */
        /* <DEDUP_REMOVED lines=25> */
[C---:B------:R-:W-:Y:S02]  /*7660*/  ISETP.LT.OR P2, PT, R33.reuse, 0x39, !P0 ;  /* 0x000000392100780c */ /* 0x040fe40004741670 */
[C---:B------:R-:W-:Y:S01]  /*7670*/  ISETP.LT.OR P0, PT, R33.reuse, 0x3a, !P0 ;  /* 0x0000003a2100780c */ /* 0x040fe20004701670 */
[----:B------:R1:W-:Y:S01]  /*7680*/  @!P5 STG.E.U8 desc[UR16][R10.64+0x30], R89 ;  /* 0x000030590a00d986 */ /* 0x0003e2000c101110 */
[C---:B------:R-:W-:Y:S02]  /*7690*/  ISETP.LT.OR P5, PT, R33.reuse, 0x39, !P1 ;  /* 0x000000392100780c */ /* 0x040fe40004fa1670 */
[----:B------:R-:W-:Y:S01]  /*76a0*/  ISETP.LT.OR P1, PT, R33, 0x3a, !P1 ;  /* 0x0000003a2100780c */ /* 0x000fe20004f21670 */
[----:B------:R1:W-:Y:S01]  /*76b0*/  @!P4 STG.E.U8 desc[UR16][R6.64+0x30], R23 ;  /* 0x000030170600c986 */ /* 0x0003e2000c101110 */
[----:B0-----:R-:W-:-:S05]  /*76c0*/  F2FP.SATFINITE.E4M3.F32.PACK_AB_MERGE_C R5, RZ, R20, RZ ;  /* 0x00000014ff05723e */ /* 0x001fca00048070ff */
[----:B------:R1:W-:Y:S04]  /*76d0*/  @!P6 STG.E.U8 desc[UR16][R6.64+0x31], R5 ;  /* 0x000031050600e986 */ /* 0x0003e8000c101110 */
[----:B------:R1:W-:Y:S04]  /*76e0*/  @!P2 STG.E.U8 desc[UR16][R10.64+0x38], R17 ;  /* 0x000038110a00a986 */ /* 0x0003e8000c101110 */
[----:B------:R1:W-:Y:S04]  /*76f0*/  @!P0 STG.E.U8 desc[UR16][R10.64+0x39], R13 ;  /* 0x0000390d0a008986 */ /* 0x0003e8000c101110 */
[----:B------:R1:W-:Y:S04]  /*7700*/  @!P5 STG.E.U8 desc[UR16][R6.64+0x38], R19 ;  /* 0x000038130600d986 */ /* 0x0003e8000c101110 */
[----:B------:R1:W-:Y:S02]  /*7710*/  @!P1 STG.E.U8 desc[UR16][R6.64+0x39], R15 ;  /* 0x0000390f06009986 */ /* 0x0003e4000c101110 */
.L_x_161:
[----:B------:R-:W-:Y:S05]  /*7720*/  BSYNC B0 ;  /* 0x0000000000007941 */ /* 0x000fea0003800000 */
.L_x_31:
[----:B------:R-:W-:Y:S01]  /*7730*/  ULDC UR6, c[0x0][0xc] ;  /* 0x0000030000067ab9 */ /* 0x000fe20000000800 */
[----:B------:R-:W-:Y:S01]  /*7740*/  ULDC UR7, c[0x0][0x10] ;  /* 0x0000040000077ab9 */ /* 0x000fe20000000800 */
[----:B01---5:R-:W0:Y:S01]  /*7750*/  LDC R5, c[0x0][0x14] ;  /* 0x00000500ff057b82 */ /* 0x023e220000000800 */
[----:B------:R-:W-:Y:S01]  /*7760*/  UIMAD.WIDE.U32 UR6, UR6, UR7, URZ ;  /* 0x00000007060672a5 */ /* 0x000fe2000f8e003f */
[----:B------:R-:W-:Y:S01]  /*7770*/  PRMT R6, RZ, 0x7610, R6 ;  /* 0x00007610ff067816 */ /* 0x000fe20000000006 */
[----:B------:R-:W-:-:S04]  /*7780*/  IMAD.MOV.U32 R7, RZ, RZ, -0x1 ;  /* 0xffffffffff077424 */ /* 0x000fc800078e00ff */
[----:B0-----:R-:W-:-:S04]  /*7790*/  IMAD.WIDE.U32 R2, R5, UR6, R2 ;  /* 0x0000000605027c25 */ /* 0x001fc8000f8e0002 */
[----:B------:R-:W-:Y:S01]  /*77a0*/  IMAD R5, R5, UR7, RZ ;  /* 0x0000000705057c24 */ /* 0x000fe2000f8e02ff */
[----:B------:R-:W-:Y:S02]  /*77b0*/  ULDC.64 UR6, c[0x0][0x650] ;  /* 0x0001940000067ab9 */ /* 0x000fe40000000a00 */
[----:B------:R-:W-:Y:S01]  /*77c0*/  ISETP.GE.U32.AND P0, PT, R2, UR6, PT ;  /* 0x0000000602007c0c */ /* 0x000fe2000bf06070 */
[----:B------:R-:W-:Y:S02]  /*77d0*/  IMAD.IADD R3, R3, 0x1, R5 ;  /* 0x0000000103037824 */ /* 0x000fe400078e0205 */
[----:B------:R-:W-:-:S03]  /*77e0*/  IMAD.MOV.U32 R5, RZ, RZ, -0x1 ;  /* 0xffffffffff057424 */ /* 0x000fc600078e00ff */
[----:B------:R-:W-:-:S13]  /*77f0*/  ISETP.GE.U32.AND.EX P0, PT, R3, UR7, PT, P0 ;  /* 0x0000000703007c0c */ /* 0x000fda000bf06100 */
[----:B------:R-:W-:Y:S05]  /*7800*/  @P0 BRA `(.L_x_162) ;  /* 0x0000000400600947 */ /* 0x000fea0003800000 */
[----:B------:R-:W0:Y:S01]  /*7810*/  S2R R20, SR_CTAID.X ;  /* 0x0000000000147919 */ /* 0x000e220000002500 */
[----:B------:R-:W1:Y:S01]  /*7820*/  LDC.64 R14, c[0x0][0x628] ;  /* 0x00018a00ff0e7b82 */ /* 0x000e620000000a00 */
[----:B------:R-:W-:Y:S01]  /*7830*/  ULDC UR6, c[0x0][0x150] ;  /* 0x0000540000067ab9 */ /* 0x000fe20000000800 */
[----:B--234-:R-:W-:Y:S01]  /*7840*/  IMAD.MOV.U32 R12, RZ, RZ, R2 ;  /* 0x000000ffff0c7224 */ /* 0x01cfe200078e0002 */
[----:B------:R-:W2:Y:S01]  /*7850*/  S2R R22, SR_CTAID.Y ;  /* 0x0000000000167919 */ /* 0x000ea20000002600 */
[----:B------:R-:W-:-:S04]  /*7860*/  IMAD.MOV.U32 R13, RZ, RZ, R3 ;  /* 0x000000ffff0d7224 */ /* 0x000fc800078e0003 */
[----:B------:R-:W3:Y:S08]  /*7870*/  LDC R23, c[0x0][0x144] ;  /* 0x00005100ff177b82 */ /* 0x000ef00000000800 */
[----:B------:R-:W4:Y:S08]  /*7880*/  LDC R16, c[0x0][0x630] ;  /* 0x00018c00ff107b82 */ /* 0x000f300000000800 */
[----:B------:R-:W2:Y:S01]  /*7890*/  LDC.64 R18, c[0x0][0x620] ;  /* 0x00018800ff127b82 */ /* 0x000ea20000000a00 */
[----:B-1----:R-:W-:-:S04]  /*78a0*/  ISETP.NE.U32.AND P0, PT, R14, RZ, PT ;  /* 0x000000ff0e00720c */ /* 0x002fc80003f05070 */
[----:B------:R-:W-:Y:S02]  /*78b0*/  ISETP.NE.AND.EX P0, PT, R15, RZ, PT, P0 ;  /* 0x000000ff0f00720c */ /* 0x000fe40003f05300 */
[----:B0-----:R-:W-:-:S05]  /*78c0*/  I2FP.F32.U32 R5, R20 ;  /* 0x0000001400057245 */ /* 0x001fca0000201000 */
[----:B------:R-:W-:-:S04]  /*78d0*/  FMUL R5, R5, UR6 ;  /* 0x0000000605057c20 */ /* 0x000fc80008400000 */
[----:B------:R0:W1:Y:S02]  /*78e0*/  F2I.U32.TRUNC.NTZ R21, R5 ;  /* 0x0000000500157305 */ /* 0x000064000020f000 */
[----:B---34-:R-:W-:Y:S05]  /*78f0*/  @!P0 BRA `(.L_x_163) ;  /* 0x0000000000288947 */ /* 0x018fea0003800000 */
[----:B0-----:R-:W0:Y:S02]  /*7900*/  LDC R5, c[0x0][0x634] ;  /* 0x00018d00ff057b82 */ /* 0x001e240000000800 */
        /* <DEDUP_REMOVED lines=9> */
.L_x_163:
[-CC-:B------:R-:W-:Y:S01]  /*79a0*/  SHF.R.U64 R17, R12, R16.reuse, R13.reuse ;  /* 0x000000100c117219 */ /* 0x180fe2000000120d */
[----:B------:R-:W3:Y:S01]  /*79b0*/  LDC.64 R28, c[0x0][0x640] ;  /* 0x00019000ff1c7b82 */ /* 0x000ee20000000a00 */
[----:B0-----:R-:W-:Y:S01]  /*79c0*/  SHF.R.U32.HI R5, RZ, R16, R13 ;  /* 0x00000010ff057219 */ /* 0x001fe2000001160d */
[----:B-1----:R-:W-:Y:S01]  /*79d0*/  IMAD.MOV R21, RZ, RZ, -R21 ;  /* 0x000000ffff157224 */ /* 0x002fe200078e0a15 */
[----:B------:R-:W-:Y:S01]  /*79e0*/  IADD3 R11, P0, RZ, -R17, RZ ;  /* 0x80000011ff0b7210 */ /* 0x000fe20007f1e0ff */
[----:B------:R-:W-:Y:S02]  /*79f0*/  ULDC UR6, c[0x0][0x154] ;  /* 0x0000550000067ab9 */ /* 0x000fe40000000800 */
[----:B------:R-:W-:Y:S02]  /*7a00*/  IMAD R23, R23, R21, R20 ;  /* 0x0000001517177224 */ /* 0x000fe400078e0214 */
[----:B------:R-:W0:Y:S01]  /*7a10*/  LDC R12, c[0x0][0x618] ;  /* 0x00018600ff0c7b82 */ /* 0x000e220000000800 */
[----:B------:R-:W-:-:S02]  /*7a20*/  IMAD.X R5, RZ, RZ, ~R5, P0 ;  /* 0x000000ffff057224 */ /* 0x000fc400000e0e05 */
[----:B--2---:R-:W-:-:S04]  /*7a30*/  IMAD.WIDE.U32 R6, R11, R18, R2 ;  /* 0x000000120b067225 */ /* 0x004fc800078e0002 */
[----:B------:R-:W-:Y:S01]  /*7a40*/  IMAD R10, R5, R18, RZ ;  /* 0x00000012050a7224 */ /* 0x000fe200078e02ff */
[----:B------:R-:W1:Y:S03]  /*7a50*/  LDC R24, c[0x0][0x608] ;  /* 0x00018200ff187b82 */ /* 0x000e660000000800 */
[----:B------:R-:W-:Y:S02]  /*7a60*/  IMAD R5, R11, R19, R10 ;  /* 0x000000130b057224 */ /* 0x000fe400078e020a */
[----:B------:R-:W-:Y:S02]  /*7a70*/  IMAD.MOV.U32 R11, RZ, RZ, 0x1 ;  /* 0x00000001ff0b7424 */ /* 0x000fe400078e00ff */
[----:B------:R-:W-:Y:S01]  /*7a80*/  IMAD.IADD R5, R7, 0x1, R5 ;  /* 0x0000000107057824 */ /* 0x000fe200078e0205 */
[----:B------:R-:W2:Y:S01]  /*7a90*/  LDC R26, c[0x0][0x658] ;  /* 0x00019600ff1a7b82 */ /* 0x000ea20000000800 */
[----:B------:R-:W-:-:S02]  /*7aa0*/  I2FP.F32.U32 R7, R22 ;  /* 0x0000001600077245 */ /* 0x000fc40000201000 */
[----:B---3--:R-:W-:-:S03]  /*7ab0*/  ISETP.NE.U32.AND P0, PT, R28, RZ, PT ;  /* 0x000000ff1c00720c */ /* 0x008fc60003f05070 */
[----:B------:R-:W-:Y:S01]  /*7ac0*/  FMUL R10, R7, UR6 ;  /* 0x00000006070a7c20 */ /* 0x000fe20008400000 */
[----:B------:R-:W-:Y:S01]  /*7ad0*/  ISETP.NE.AND.EX P0, PT, R29, RZ, PT, P0 ;  /* 0x000000ff1d00720c */ /* 0x000fe20003f05300 */
[----:B------:R-:W3:Y:S01]  /*7ae0*/  LDC R21, c[0x0][0x148] ;  /* 0x00005200ff157b82 */ /* 0x000ee20000000800 */
[-CC-:B0-----:R-:W-:Y:S01]  /*7af0*/  SHF.R.U64 R16, R6, R12.reuse, R5.reuse ;  /* 0x0000000c06107219 */ /* 0x181fe20000001205 */
[----:B------:R0:W4:Y:S01]  /*7b00*/  F2I.U32.TRUNC.NTZ R18, R10 ;  /* 0x0000000a00127305 */ /* 0x000122000020f000 */
[----:B------:R-:W-:Y:S01]  /*7b10*/  SHF.R.U32.HI R5, RZ, R12, R5 ;  /* 0x0000000cff057219 */ /* 0x000fe20000011605 */
[----:B------:R-:W-:-:S04]  /*7b20*/  IMAD.MOV.U32 R7, RZ, RZ, -0x1 ;  /* 0xffffffffff077424 */ /* 0x000fc800078e00ff */
[----:B------:R-:W0:Y:S01]  /*7b30*/  LDC R20, c[0x0][0x600] ;  /* 0x00018000ff147b82 */ /* 0x000e220000000800 */
[-CC-:B-1----:R-:W-:Y:S02]  /*7b40*/  SHF.R.U64 R14, R16, R24.reuse, R5.reuse ;  /* 0x00000018100e7219 */ /* 0x182fe40000001205 */
[----:B------:R-:W-:-:S05]  /*7b50*/  SHF.R.U32.HI R5, RZ, R24, R5 ;  /* 0x00000018ff057219 */ /* 0x000fca0000011605 */
[----:B------:R-:W1:Y:S01]  /*7b60*/  LDC R27, c[0x0][0x648] ;  /* 0x00019200ff1b7b82 */ /* 0x000e620000000800 */
[-C--:B--2---:R-:W-:Y:S02]  /*7b70*/  SHF.L.U32 R6, R7, R26.reuse, RZ ;  /* 0x0000001a07067219 */ /* 0x084fe400000006ff */
[-CC-:B------:R-:W-:Y:S02]  /*7b80*/  SHF.R.U64 R19, R14, R26.reuse, R5.reuse ;  /* 0x0000001a0e137219 */ /* 0x180fe40000001205 */
[----:B------:R-:W-:Y:S02]  /*7b90*/  SHF.R.U32.HI R7, RZ, R26, R5 ;  /* 0x0000001aff077219 */ /* 0x000fe40000011605 */
[----:B------:R-:W-:Y:S01]  /*7ba0*/  LOP3.LUT R25, RZ, R6, RZ, 0x33, !PT ;  /* 0x00000006ff197212 */ /* 0x000fe200078e33ff */
[----:B------:R-:W2:Y:S01]  /*7bb0*/  LDC R30, c[0x0][0x638] ;  /* 0x00018e00ff1e7b82 */ /* 0x000ea20000000800 */
[----:B------:R-:W-:Y:S01]  /*7bc0*/  SHF.L.U32 R26, R11, R26, RZ ;  /* 0x0000001a0b1a7219 */ /* 0x000fe200000006ff */
[----:B------:R-:W-:-:S06]  /*7bd0*/  IMAD.MOV.U32 R6, RZ, RZ, R19 ;  /* 0x000000ffff067224 */ /* 0x000fcc00078e0013 */
[----:B------:R-:W0:Y:S01]  /*7be0*/  LDC R31, c[0x0][0x610] ;  /* 0x00018400ff1f7b82 */ /* 0x000e220000000800 */
[----:B----4-:R-:W-:Y:S05]  /*7bf0*/  @!P0 BRA `(.L_x_164) ;  /* 0x0000000000288947 */ /* 0x010fea0003800000 */
[----:B------:R-:W4:Y:S02]  /*7c00*/  LDC R6, c[0x0][0x64c] ;  /* 0x00019300ff067b82 */ /* 0x000f240000000800 */
[----:B----4-:R-:W-:-:S05]  /*7c10*/  IADD3 R5, P0, R19, R6, RZ ;  /* 0x0000000613057210 */ /* 0x010fca0007f1e0ff */
[----:B------:R-:W-:-:S04]  /*7c20*/  IMAD.X R15, RZ, RZ, R7, P0 ;  /* 0x000000ffff0f7224 */ /* 0x000fc800000e0607 */
[----:B------:R-:W-:-:S04]  /*7c30*/  IMAD.WIDE.U32 R6, R15, R28, RZ ;  /* 0x0000001c0f067225 */ /* 0x000fc800078e00ff */
[----:B0-----:R-:W-:-:S04]  /*7c40*/  IMAD.WIDE.U32 R10, P0, R5, R29, R6 ;  /* 0x0000001d050a7225 */ /* 0x001fc80007800006 */
[----:B------:R-:W-:-:S04]  /*7c50*/  IMAD.WIDE.U32 R6, R5, R28, RZ ;  /* 0x0000001c05067225 */ /* 0x000fc800078e00ff */
[----:B------:R-:W-:Y:S01]  /*7c60*/  IMAD.X R13, RZ, RZ, RZ, P0 ;  /* 0x000000ffff0d7224 */ /* 0x000fe200000e06ff */
[----:B------:R-:W-:Y:S01]  /*7c70*/  IADD3 RZ, P0, R7, R10, RZ ;  /* 0x0000000a07ff7210 */ /* 0x000fe20007f1e0ff */
[----:B------:R-:W-:-:S04]  /*7c80*/  IMAD.MOV.U32 R12, RZ, RZ, R11 ;  /* 0x000000ffff0c7224 */ /* 0x000fc800078e000b */
[----:B------:R-:W-:-:S08]  /*7c90*/  IMAD.WIDE.U32.X R6, R15, R29, R12, P0 ;  /* 0x0000001d0f067225 */ /* 0x000fd000000e040c */
.L_x_164:
[----:B-1----:R-:W-:Y:S01]  /*7ca0*/  SHF.R.U64 R5, R6, R27, R7 ;  /* 0x0000001b06057219 */ /* 0x002fe20000001207 */
[----:B0-----:R-:W-:Y:S01]  /*7cb0*/  VIADD R7, R20, 0xffffffff ;  /* 0xffffffff14077836 */ /* 0x001fe20000000000 */
[----:B------:R-:W-:Y:S01]  /*7cc0*/  LOP3.LUT R32, R14, R25, RZ, 0xc0, !PT ;  /* 0x000000190e207212 */ /* 0x000fe200078ec0ff */
[----:B------:R-:W-:Y:S02]  /*7cd0*/  IMAD.MOV R18, RZ, RZ, -R18 ;  /* 0x000000ffff127224 */ /* 0x000fe400078e0a12 */
[----:B------:R-:W-:Y:S01]  /*7ce0*/  IMAD.MOV R6, RZ, RZ, -R5 ;  /* 0x000000ffff067224 */ /* 0x000fe200078e0a05 */
[----:B------:R-:W-:Y:S01]  /*7cf0*/  LOP3.LUT R16, R16, R7, RZ, 0xc0, !PT ;  /* 0x0000000710107212 */ /* 0x000fe200078ec0ff */
[----:B------:R-:W-:Y:S02]  /*7d00*/  IMAD R32, R26, R5, R32 ;  /* 0x000000051a207224 */ /* 0x000fe400078e0220 */
[----:B---3--:R-:W-:Y:S02]  /*7d10*/  @P3 IMAD R23, R21, R18, R22 ;  /* 0x0000001215173224 */ /* 0x008fe400078e0216 */
[----:B--2---:R-:W-:-:S02]  /*7d20*/  IMAD R5, R6, R30, R19 ;  /* 0x0000001e06057224 */ /* 0x004fc400078e0213 */
[----:B------:R-:W-:Y:S02]  /*7d30*/  IMAD R32, R32, R31, R23 ;  /* 0x0000001f20207224 */ /* 0x000fe400078e0217 */
[----:B------:R-:W-:Y:S02]  /*7d40*/  IMAD R5, R5, R20, R16 ;  /* 0x0000001405057224 */ /* 0x000fe400078e0210 */
[----:B------:R-:W-:-:S03]  /*7d50*/  IMAD.MOV.U32 R6, RZ, RZ, 0x1 ;  /* 0x00000001ff067424 */ /* 0x000fc600078e00ff */
[----:B------:R-:W-:Y:S02]  /*7d60*/  SEL R7, R5, R32, !P3 ;  /* 0x0000002005077207 */ /* 0x000fe40005800000 */
[----:B------:R-:W-:Y:S01]  /*7d70*/  SEL R32, R32, R5, !P3 ;  /* 0x0000000520207207 */ /* 0x000fe20005800000 */
[----:B------:R-:W-:-:S07]  /*7d80*/  IMAD.MOV.U32 R5, RZ, RZ, R17 ;  /* 0x000000ffff057224 */ /* 0x000fce00078e0011 */
.L_x_162:
[----:B------:R-:W-:Y:S01]  /*7d90*/  LOP3.LUT P0, RZ, R6, 0xff, RZ, 0xc0, !PT ;  /* 0x000000ff06ff7812 */ /* 0x000fe2000780c0ff */
[----:B------:R-:W-:-:S12]  /*7da0*/  IMAD.MOV.U32 R6, RZ, RZ, R32 ;  /* 0x000000ffff067224 */ /* 0x000fd800078e0020 */
[----:B------:R-:W-:Y:S05]  /*7db0*/  @P0 BRA `(.L_x_165) ;  /* 0xffffff9000500947 */ /* 0x000fea000383ffff */
[----:B------:R-:W-:Y:S05]  /*7dc0*/  EXIT ;  /* 0x000000000000794d */ /* 0x000fea0003800000 */
.L_x_3:
[----:B0-----:R-:W-:Y:S01]  /*7dd0*/  ULDC.64 UR4, c[0x0][0x650] ;  /* 0x0001940000047ab9 */ /* 0x001fe20000000a00 */
        /* <DEDUP_REMOVED lines=25> */
.L_x_167:
[--C-:B------:R-:W-:Y:S01]  /*7f70*/  SHF.R.U64 R16, R14, R18, R15.reuse ;  /* 0x000000120e107219 */ /* 0x100fe2000000120f */
[----:B------:R-:W0:Y:S01]  /*7f80*/  LDC R22, c[0x0][0x618] ;  /* 0x00018600ff167b82 */ /* 0x000e220000000800 */
[----:B------:R-:W-:Y:S01]  /*7f90*/  I2FP.F32.U32 R7, R8 ;  /* 0x0000000800077245 */ /* 0x000fe20000201000 */
[----:B------:R-:W-:Y:S01]  /*7fa0*/  ULDC UR4, c[0x0][0x150] ;  /* 0x0000540000047ab9 */ /* 0x000fe20000000800 */
[----:B------:R-:W-:Y:S02]  /*7fb0*/  SHF.R.U32.HI R6, RZ, R18, R15 ;  /* 0x00000012ff067219 */ /* 0x000fe4000001160f */
[----:B------:R-:W-:Y:S01]  /*7fc0*/  IADD3 R9, P0, RZ, -R16, RZ ;  /* 0x80000010ff097210 */ /* 0x000fe20007f1e0ff */
[----:B------:R-:W-:Y:S01]  /*7fd0*/  FMUL R13, R7, UR4 ;  /* 0x00000004070d7c20 */ /* 0x000fe20008400000 */
[----:B------:R-:W-:Y:S01]  /*7fe0*/  ULDC UR4, c[0x0][0x154] ;  /* 0x0000550000047ab9 */ /* 0x000fe20000000800 */
[----:B------:R-:W1:Y:S02]  /*7ff0*/  LDC.64 R24, c[0x0][0x640] ;  /* 0x00019000ff187b82 */ /* 0x000e640000000a00 */
[----:B------:R-:W-:-:S02]  /*8000*/  IMAD.X R11, RZ, RZ, ~R6, P0 ;  /* 0x000000ffff0b7224 */ /* 0x000fc400000e0e06 */
[----:B------:R-:W2:Y:S01]  /*8010*/  F2I.U32.TRUNC.NTZ R13, R13 ;  /* 0x0000000d000d7305 */ /* 0x000ea2000020f000 */
[----:B------:R-:W-:-:S03]  /*8020*/  IMAD.WIDE.U32 R6, R9, R20, R2 ;  /* 0x0000001409067225 */ /* 0x000fc600078e0002 */
[----:B------:R-:W3:Y:S01]  /*8030*/  LDC R15, c[0x0][0x144] ;  /* 0x00005100ff0f7b82 */ /* 0x000ee20000000800 */
[----:B------:R-:W-:-:S04]  /*8040*/  IMAD R12, R11, R20, RZ ;  /* 0x000000140b0c7224 */ /* 0x000fc800078e02ff */
[----:B------:R-:W-:Y:S02]  /*8050*/  IMAD R9, R9, R21, R12 ;  /* 0x0000001509097224 */ /* 0x000fe400078e020c */
[----:B------:R-:W-:Y:S01]  /*8060*/  IMAD.MOV.U32 R12, RZ, RZ, -0x1 ;  /* 0xffffffffff0c7424 */ /* 0x000fe200078e00ff */
[----:B------:R-:W4:Y:S01]  /*8070*/  LDC R18, c[0x0][0x608] ;  /* 0x00018200ff127b82 */ /* 0x000f220000000800 */
[----:B------:R-:W-:Y:S01]  /*8080*/  IMAD.IADD R7, R7, 0x1, R9 ;  /* 0x0000000107077824 */ /* 0x000fe200078e0209 */
[----:B------:R-:W-:-:S04]  /*8090*/  I2FP.F32.U32 R9, R10 ;  /* 0x0000000a00097245 */ /* 0x000fc80000201000 */
[-C--:B0-----:R-:W-:Y:S01]  /*80a0*/  SHF.R.U64 R14, R6, R22.reuse, R7 ;  /* 0x00000016060e7219 */ /* 0x081fe20000001207 */
[----:B--2---:R-:W-:Y:S01]  /*80b0*/  IMAD.MOV R6, RZ, RZ, -R13 ;  /* 0x000000ffff067224 */ /* 0x004fe200078e0a0d */
[----:B------:R-:W0:Y:S01]  /*80c0*/  LDC R11, c[0x0][0x658] ;  /* 0x00019600ff0b7b82 */ /* 0x000e220000000800 */
[----:B-1----:R-:W-:Y:S01]  /*80d0*/  ISETP.NE.U32.AND P0, PT, R24, RZ, PT ;  /* 0x000000ff1800720c */ /* 0x002fe20003f05070 */
[----:B------:R-:W-:Y:S01]  /*80e0*/  FMUL R9, R9, UR4 ;  /* 0x0000000409097c20 */ /* 0x000fe20008400000 */
[----:B------:R-:W-:Y:S02]  /*80f0*/  SHF.R.U32.HI R7, RZ, R22, R7 ;  /* 0x00000016ff077219 */ /* 0x000fe40000011607 */
[----:B------:R-:W-:-:S03]  /*8100*/  ISETP.NE.AND.EX P0, PT, R25, RZ, PT, P0 ;  /* 0x000000ff1900720c */ /* 0x000fc60003f05300 */
[----:B------:R-:W1:Y:S01]  /*8110*/  LDC R21, c[0x0][0x148] ;  /* 0x00005200ff157b82 */ /* 0x000e620000000800 */
[----:B---3--:R-:W-:Y:S02]  /*8120*/  IMAD R22, R15, R6, R8 ;  /* 0x000000060f167224 */ /* 0x008fe400078e0208 */
[----:B------:R-:W-:-:S05]  /*8130*/  IMAD.MOV.U32 R8, RZ, RZ, 0x1 ;  /* 0x00000001ff087424 */ /* 0x000fca00078e00ff */
[----:B------:R-:W2:Y:S01]  /*8140*/  LDC R20, c[0x0][0x600] ;  /* 0x00018000ff147b82 */ /* 0x000ea20000000800 */
[-CC-:B----4-:R-:W-:Y:S02]  /*8150*/  SHF.R.U64 R17, R14, R18.reuse, R7.reuse ;  /* 0x000000120e117219 */ /* 0x190fe40000001207 */
[----:B------:R-:W-:Y:S02]  /*8160*/  SHF.R.U32.HI R6, RZ, R18, R7 ;  /* 0x00000012ff067219 */ /* 0x000fe40000011607 */
[----:B------:R3:W4:Y:S03]  /*8170*/  F2I.U32.TRUNC.NTZ R18, R9 ;  /* 0x0000000900127305 */ /* 0x000726000020f000 */
[----:B------:R-:W1:Y:S01]  /*8180*/  LDC R23, c[0x0][0x648] ;  /* 0x00019200ff177b82 */ /* 0x000e620000000800 */
[-C--:B0-----:R-:W-:Y:S02]  /*8190*/  SHF.R.U64 R19, R17, R11.reuse, R6 ;  /* 0x0000000b11137219 */ /* 0x081fe40000001206 */
[----:B------:R-:W-:-:S02]  /*81a0*/  SHF.L.U32 R12, R12, R11, RZ ;  /* 0x0000000b0c0c7219 */ /* 0x000fc400000006ff */
[-C--:B------:R-:W-:Y:S01]  /*81b0*/  SHF.R.U32.HI R7, RZ, R11.reuse, R6 ;  /* 0x0000000bff077219 */ /* 0x080fe20000011606 */
[----:B------:R-:W-:Y:S01]  /*81c0*/  IMAD.MOV.U32 R6, RZ, RZ, R19 ;  /* 0x000000ffff067224 */ /* 0x000fe200078e0013 */
[----:B------:R-:W-:Y:S01]  /*81d0*/  SHF.L.U32 R27, R8, R11, RZ ;  /* 0x0000000b081b7219 */ /* 0x000fe200000006ff */
[----:B------:R-:W0:Y:S01]  /*81e0*/  LDC R26, c[0x0][0x638] ;  /* 0x00018e00ff1a7b82 */ /* 0x000e220000000800 */
[----:B------:R-:W-:-:S07]  /*81f0*/  LOP3.LUT R28, RZ, R12, RZ, 0x33, !PT ;  /* 0x0000000cff1c7212 */ /* 0x000fce00078e33ff */
[----:B------:R-:W0:Y:S01]  /*8200*/  LDC R29, c[0x0][0x610] ;  /* 0x00018400ff1d7b82 */ /* 0x000e220000000800 */
[----:B---34-:R-:W-:Y:S05]  /*8210*/  @!P0 BRA `(.L_x_168) ;  /* 0x0000000000288947 */ /* 0x018fea0003800000 */
        /* <DEDUP_REMOVED lines=10> */
.L_x_168:
[----:B-1----:R-:W-:Y:S01]  /*82c0*/  SHF.R.U64 R7, R6, R23, R7 ;  /* 0x0000001706077219 */ /* 0x002fe20000001207 */
[----:B--2---:R-:W-:Y:S01]  /*82d0*/  VIADD R9, R20, 0xffffffff ;  /* 0xffffffff14097836 */ /* 0x004fe20000000000 */
[----:B------:R-:W-:Y:S01]  /*82e0*/  LOP3.LUT R6, R17, R28, RZ, 0xc0, !PT ;  /* 0x0000001c11067212 */ /* 0x000fe200078ec0ff */
[----:B------:R-:W-:Y:S02]  /*82f0*/  IMAD.MOV R18, RZ, RZ, -R18 ;  /* 0x000000ffff127224 */ /* 0x000fe400078e0a12 */
[----:B------:R-:W-:Y:S02]  /*8300*/  IMAD.MOV R8, RZ, RZ, -R7 ;  /* 0x000000ffff087224 */ /* 0x000fe400078e0a07 */
[----:B------:R-:W-:Y:S01]  /*8310*/  IMAD R11, R27, R7, R6 ;  /* 0x000000071b0b7224 */ /* 0x000fe200078e0206 */
[----:B------:R-:W-:Y:S01]  /*8320*/  LOP3.LUT R7, R14, R9, RZ, 0xc0, !PT ;  /* 0x000000090e077212 */ /* 0x000fe200078ec0ff */
[----:B------:R-:W-:Y:S02]  /*8330*/  @P3 IMAD R22, R21, R18, R10 ;  /* 0x0000001215163224 */ /* 0x000fe400078e020a */
[----:B0-----:R-:W-:-:S02]  /*8340*/  IMAD R6, R8, R26, R19 ;  /* 0x0000001a08067224 */ /* 0x001fc400078e0213 */
[----:B------:R-:W-:Y:S02]  /*8350*/  IMAD R11, R11, R29, R22 ;  /* 0x0000001d0b0b7224 */ /* 0x000fe400078e0216 */
[----:B------:R-:W-:Y:S02]  /*8360*/  IMAD R6, R6, R20, R7 ;  /* 0x0000001406067224 */ /* 0x000fe400078e0207 */
[----:B------:R-:W-:-:S03]  /*8370*/  IMAD.MOV.U32 R8, RZ, RZ, 0x1 ;  /* 0x00000001ff087424 */ /* 0x000fc600078e00ff */
[----:B------:R-:W-:Y:S02]  /*8380*/  SEL R14, R6, R11, !P3 ;  /* 0x0000000b060e7207 */ /* 0x000fe40005800000 */
[----:B------:R-:W-:Y:S01]  /*8390*/  SEL R11, R11, R6, !P3 ;  /* 0x000000060b0b7207 */ /* 0x000fe20005800000 */
[----:B------:R-:W-:Y:S01]  /*83a0*/  IMAD.MOV.U32 R6, RZ, RZ, R16 ;  /* 0x000000ffff067224 */ /* 0x000fe200078e0010 */
[----:B------:R-:W-:-:S07]  /*83b0*/  PRMT R7, R8, 0x7610, R7 ;  /* 0x0000761008077816 */ /* 0x000fce0000000007 */
.L_x_166:
[----:B------:R-:W-:-:S08]  /*83c0*/  NOP ;  /* 0x0000000000007918 */ /* 0x000fd00000000000 */
[----:B------:R-:W0:-:S00]  /*83d0*/  USETMAXREG.DEALLOC.CTAPOOL 0x28 ;  /* 0x00000028000079c8 */ /* 0x000e0000080e0500 */
[----:B0-----:R-:W-:-:S13]  /*83e0*/  ISETP.NE.AND P0, PT, R5, RZ, PT ;  /* 0x000000ff0500720c */ /* 0x001fda0003f05270 */
[----:B------:R-:W-:Y:S05]  /*83f0*/  @P0 EXIT ;  /* 0x000000000000094d */ /* 0x000fea0003800000 */
[----:B------:R-:W-:Y:S01]  /*8400*/  LOP3.LUT P0, RZ, R7, 0xff, RZ, 0xc0, !PT ;  /* 0x000000ff07ff7812 */ /* 0x000fe2000780c0ff */
[----:B------:R-:W-:Y:S02]  /*8410*/  IMAD.MOV.U32 R5, RZ, RZ, 0x1 ;  /* 0x00000001ff057424 */ /* 0x000fe400078e00ff */
[----:B------:R-:W-:-:S10]  /*8420*/  IMAD.MOV.U32 R13, RZ, RZ, RZ ;  /* 0x000000ffff0d7224 */ /* 0x000fd400078e00ff */
[----:B------:R-:W-:Y:S05]  /*8430*/  @!P0 BRA `(.L_x_169) ;  /* 0x0000000c00308947 */ /* 0x000fea0003800000 */
[----:B------:R-:W0:Y:S01]  /*8440*/  LDC R5, c[0x0][0x28c] ;  /* 0x0000a300ff057b82 */ /* 0x000e220000000800 */
[----:B------:R-:W-:Y:S01]  /*8450*/  ULDC UR5, c[0x0][0x600] ;  /* 0x0001800000057ab9 */ /* 0x000fe20000000800 */
[----:B------:R-:W-:Y:S01]  /*8460*/  ULDC UR4, c[0x0][0xc] ;  /* 0x0000030000047ab9 */ /* 0x000fe20000000800 */
[----:B------:R-:W-:Y:S01]  /*8470*/  UIADD3 UR16, UR5, -0x1, URZ ;  /* 0xffffffff05107890 */ /* 0x000fe2000fffe03f */
[C---:B------:R-:W-:Y:S01]  /*8480*/  LOP3.LUT P2, RZ, R0.reuse, 0x7f, RZ, 0xc0, !PT ;  /* 0x0000007f00ff7812 */ /* 0x040fe2000784c0ff */
[----:B------:R-:W-:Y:S01]  /*8490*/  ULDC UR6, c[0x0][0x658] ;  /* 0x0001960000067ab9 */ /* 0x000fe20000000800 */
[----:B------:R-:W-:Y:S01]  /*84a0*/  ULDC UR5, c[0x0][0x10] ;  /* 0x0000040000057ab9 */ /* 0x000fe20000000800 */
[----:B------:R-:W-:Y:S01]  /*84b0*/  UMOV UR7, 0xffffffff ;  /* 0xffffffff00077882 */ /* 0x000fe20000000000 */
[----:B------:R-:W-:Y:S01]  /*84c0*/  UMOV UR8, 0x1 ;  /* 0x0000000100087882 */ /* 0x000fe20000000000 */
[----:B------:R-:W-:Y:S01]  /*84d0*/  UIMAD.WIDE.U32 UR4, UR4, UR5, URZ ;  /* 0x00000005040472a5 */ /* 0x000fe2000f8e003f */
[----:B------:R-:W-:Y:S01]  /*84e0*/  LOP3.LUT P0, RZ, R0, 0x1f, RZ, 0xc0, !PT ;  /* 0x0000001f00ff7812 */ /* 0x000fe2000780c0ff */
[----:B------:R-:W-:Y:S01]  /*84f0*/  USHF.L.U32 UR7, UR7, UR6, URZ ;  /* 0x0000000607077299 */ /* 0x000fe2000800063f */
[----:B------:R-:W-:Y:S01]  /*8500*/  BSSY B0, `(.L_x_169) ;  /* 0x00000bf000007945 */ /* 0x000fe20003800000 */
[----:B------:R-:W-:Y:S01]  /*8510*/  USHF.L.U32 UR18, UR8, UR6, URZ ;  /* 0x0000000608127299 */ /* 0x000fe2000800063f */
[----:B------:R-:W-:Y:S01]  /*8520*/  IMAD.MOV.U32 R15, RZ, RZ, 0x1 ;  /* 0x00000001ff0f7424 */ /* 0x000fe200078e00ff */
[----:B------:R-:W-:Y:S01]  /*8530*/  LOP3.LUT R16, R4, 0x2, RZ, 0xfc, !PT ;  /* 0x0000000204107812 */ /* 0x000fe200078efcff */
[----:B------:R-:W-:Y:S01]  /*8540*/  ULDC UR6, c[0x0][0x14] ;  /* 0x0000050000067ab9 */ /* 0x000fe20000000800 */
[----:B------:R-:W-:Y:S01]  /*8550*/  PLOP3.LUT P0, PT, P0, P2, PT, 0x8a, 0x0 ;  /* 0x000000000000781c */ /* 0x000fe20000705172 */
[----:B------:R-:W-:Y:S01]  /*8560*/  UIMAD.WIDE.U32 UR20, UR4, UR6, URZ ;  /* 0x00000006041472a5 */ /* 0x000fe2000f8e003f */
[----:B------:R-:W-:Y:S01]  /*8570*/  IMAD.MOV.U32 R13, RZ, RZ, RZ ;  /* 0x000000ffff0d7224 */ /* 0x000fe200078e00ff */
[----:B------:R-:W-:-:S02]  /*8580*/  UIMAD UR13, UR5, UR6, URZ ;  /* 0x00000006050d72a4 */ /* 0x000fc4000f8e023f */
[----:B------:R-:W-:Y:S01]  /*8590*/  ULOP3.LUT UR17, URZ, UR7, URZ, 0x33, !UPT ;  /* 0x000000073f117292 */ /* 0x000fe2000f8e333f */
[----:B0-----:R-:W-:Y:S01]  /*85a0*/  VIADD R5, R5, 0x3f ;  /* 0x0000003f05057836 */ /* 0x001fe20000000000 */
[----:B------:R-:W-:Y:S01]  /*85b0*/  UIADD3 UR13, UR21, UR13, URZ ;  /* 0x0000000d150d7290 */ /* 0x000fe2000fffe03f */
[----:B------:R-:W-:-:S03]  /*85c0*/  ULDC.64 UR22, c[0x0][0x198] ;  /* 0x0000660000167ab9 */ /* 0x000fc60000000a00 */
[----:B------:R-:W-:-:S04]  /*85d0*/  SHF.R.S32.HI R8, RZ, 0x1f, R5 ;  /* 0x0000001fff087819 */ /* 0x000fc80000011405 */
[----:B------:R-:W-:Y:S01]  /*85e0*/  LEA.HI R8, R8, R5, RZ, 0x6 ;  /* 0x0000000508087211 */ /* 0x000fe200078f30ff */
[----:B------:R-:W-:-:S03]  /*85f0*/  IMAD.MOV.U32 R5, RZ, RZ, 0x1 ;  /* 0x00000001ff057424 */ /* 0x000fc600078e00ff */
[----:B------:R-:W-:-:S05]  /*8600*/  SHF.R.S32.HI R12, RZ, 0x6, R8 ;  /* 0x00000006ff0c7819 */ /* 0x000fca0000011408 */
[----:B------:R-:W-:-:S07]  /*8610*/  VIADD R0, R12, 0x1 ;  /* 0x000000010c007836 */ /* 0x000fce0000000000 */
.L_x_181:
[----:B------:R-:W-:-:S03]  /*8620*/  UMOV UR4, 0xffffffff ;  /* 0xffffffff00047882 */ /* 0x000fc60000000000 */
[----:B------:R-:W-:Y:S05]  /*8630*/  BRA.DIV UR4, `(.L_x_170) ;  /* 0x0000000e047c7947 */ /* 0x000fea000b800000 */
[----:B------:R-:W-:-:S13]  /*8640*/  ELECT P1, URZ, PT ;  /* 0x00000000003f782f */ /* 0x000fda0003820000 */
.L_x_191:
[----:B------:R-:W0:Y:S01]  /*8650*/  LDC R7, c[0x0][0x28c] ;  /* 0x0000a300ff077b82 */ /* 0x000e220000000800 */
[----:B------:R-:W-:Y:S01]  /*8660*/  BSSY B1, `(.L_x_171) ;  /* 0x0000037000017945 */ /* 0x000fe20003800000 */
[----:B0-----:R-:W-:-:S13]  /*8670*/  ISETP.LT.OR P1, PT, R7, 0x1, !P1 ;  /* 0x000000010700780c */ /* 0x001fda0004f21670 */
[----:B------:R-:W-:Y:S05]  /*8680*/  @P1 BRA `(.L_x_172) ;  /* 0x0000000000d01947 */ /* 0x000fea0003800000 */
[----:B------:R-:W-:Y:S02]  /*8690*/  IMAD.SHL.U32 R14, R14, 0x40, RZ ;  /* 0x000000400e0e7824 */ /* 0x000fe400078e00ff */
[----:B------:R-:W-:Y:S02]  /*86a0*/  IMAD.SHL.U32 R17, R11, 0x100, RZ ;  /* 0x000001000b117824 */ /* 0x000fe400078e00ff */
[----:B------:R-:W-:Y:S02]  /*86b0*/  IMAD.MOV.U32 R20, RZ, RZ, RZ ;  /* 0x000000ffff147224 */ /* 0x000fe400078e00ff */
[----:B------:R-:W-:Y:S02]  /*86c0*/  IMAD.MOV.U32 R7, RZ, RZ, R0 ;  /* 0x000000ffff077224 */ /* 0x000fe400078e0000 */
[----:B------:R-:W-:Y:S02]  /*86d0*/  IMAD.MOV.U32 R8, RZ, RZ, R5 ;  /* 0x000000ffff087224 */ /* 0x000fe400078e0005 */
[----:B------:R-:W-:-:S07]  /*86e0*/  IMAD.MOV.U32 R9, RZ, RZ, R13 ;  /* 0x000000ffff097224 */ /* 0x000fce00078e000d */
.L_x_176:
[----:B------:R-:W0:Y:S01]  /*86f0*/  S2R R11, SR_CgaCtaId ;  /* 0x00000000000b7919 */ /* 0x000e220000008800 */
[----:B------:R-:W-:-:S04]  /*8700*/  MOV R10, 0x400 ;  /* 0x00000400000a7802 */ /* 0x000fc80000000f00 */
[----:B0-----:R-:W-:Y:S02]  /*8710*/  LEA R18, R11, R10, 0x18 ;  /* 0x0000000a0b127211 */ /* 0x001fe400078ec0ff */
[----:B------:R-:W-:Y:S01]  /*8720*/  SHF.L.U32 R10, R8, 0x1f, RZ ;  /* 0x0000001f080a7819 */ /* 0x000fe200000006ff */
[----:B------:R-:W0:Y:S02]  /*8730*/  @!P2 LDC R11, c[0x0][0x500] ;  /* 0x00014000ff0bab82 */ /* 0x000e240000000800 */
[----:B------:R-:W-:-:S04]  /*8740*/  IMAD R19, R9, 0x8, R18 ;  /* 0x0000000809137824 */ /* 0x000fc800078e0212 */
[----:B------:R-:W1:Y:S02]  /*8750*/  SYNCS.PHASECHK.TRANS64.TRYWAIT P1, [R19+URZ+0x18], R10 ;  /* 0x0000180a130075a7 */ /* 0x000e64000802017f */
[----:B-1----:R-:W-:Y:S05]  /*8760*/  @!P1 BRA `(.L_x_173) ;  /* 0x0000000c00509947 */ /* 0x002fea0003800000 */
.L_x_192:
[----:B-1----:R-:W-:Y:S01]  /*8770*/  PRMT R10, R16, 0x9910, RZ ;  /* 0x00009910100a7816 */ /* 0x002fe200000000ff */
[----:B0-----:R0:W-:Y:S03]  /*8780*/  @!P2 SYNCS.ARRIVE.TRANS64 RZ, [R19+URZ], R11 ;  /* 0x0000000b13ffa9a7 */ /* 0x0011e6000800003f */
[----:B------:R-:W-:-:S13]  /*8790*/  ISETP.NE.AND P1, PT, R10, 0x2, PT ;  /* 0x000000020a00780c */ /* 0x000fda0003f25270 */
[----:B0-----:R-:W-:Y:S05]  /*87a0*/  @P1 BRA `(.L_x_174) ;  /* 0x0000000000041947 */ /* 0x001fea0003800000 */
[----:B------:R-:W-:Y:S01]  /*87b0*/  BPT.TRAP 0x1 ;  /* 0x000000040000795c */ /* 0x000fe20000300000 */
.L_x_174:
[----:B------:R-:W-:Y:S05]  /*87c0*/  @P0 BRA `(.L_x_175) ;  /* 0x0000000000040947 */ /* 0x000fea0003800000 */
[----:B------:R-:W-:Y:S01]  /*87d0*/  BPT.TRAP 0x1 ;  /* 0x000000040000795c */ /* 0x000fe20000300000 */
.L_x_175:
[--C-:B------:R-:W-:Y:S01]  /*87e0*/  IMAD R10, R9, 0x4000, R18.reuse ;  /* 0x00004000090a7824 */ /* 0x100fe200078e0212 */
[----:B------:R-:W-:Y:S01]  /*87f0*/  R2UR UR9, R19 ;  /* 0x00000000130972ca */ /* 0x000fe200000e0000 */
[----:B------:R-:W-:Y:S01]  /*8800*/  IMAD R18, R9, 0x1000, R18 ;  /* 0x0000100009127824 */ /* 0x000fe200078e0212 */
[----:B------:R-:W-:Y:S01]  /*8810*/  UIADD3 UR4, UP0, UR22, 0xf0, URZ ;  /* 0x000000f016047890 */ /* 0x000fe2000ff1e03f */
[----:B------:R-:W-:Y:S01]  /*8820*/  VIADD R7, R7, 0xffffffff ;  /* 0xffffffff07077836 */ /* 0x000fe20000000000 */
[----:B------:R-:W-:Y:S01]  /*8830*/  R2UR UR5, R10 ;  /* 0x000000000a0572ca */ /* 0x000fe200000e0000 */
[----:B------:R-:W-:Y:S01]  /*8840*/  UIADD3 UR24, UP1, UR22, 0x1f0, URZ ;  /* 0x000001f016187890 */ /* 0x000fe2000ff3e03f */
[----:B------:R-:W-:Y:S01]  /*8850*/  R2UR UR8, R18 ;  /* 0x00000000120872ca */ /* 0x000fe200000e0000 */
[----:B------:R-:W-:Y:S01]  /*8860*/  VIADD R9, R9, 0x1 ;  /* 0x0000000109097836 */ /* 0x000fe20000000000 */
[----:B------:R-:W-:Y:S01]  /*8870*/  R2UR UR11, R17 ;  /* 0x00000000110b72ca */ /* 0x000fe200000e0000 */
[----:B------:R-:W-:Y:S01]  /*8880*/  UIADD3.X UR25, URZ, UR23, URZ, UP1, !UPT ;  /* 0x000000173f197290 */ /* 0x000fe20008ffe43f */
[----:B------:R-:W-:Y:S01]  /*8890*/  R2UR UR10, R20 ;  /* 0x00000000140a72ca */ /* 0x000fe200000e0000 */
[----:B------:R-:W-:Y:S01]  /*88a0*/  UMOV UR6, 0x0 ;  /* 0x0000000000067882 */ /* 0x000fe20000000000 */
[----:B------:R-:W-:Y:S01]  /*88b0*/  R2UR UR12, R6 ;  /* 0x00000000060c72ca */ /* 0x000fe200000e0000 */
[----:B------:R-:W-:Y:S01]  /*88c0*/  UMOV UR7, 0x10000000 ;  /* 0x1000000000077882 */ /* 0x000fe20000000000 */
[----:B------:R-:W-:Y:S01]  /*88d0*/  R2UR UR19, R14 ;  /* 0x000000000e1372ca */ /* 0x000fe200000e0000 */
[----:B------:R-:W-:Y:S01]  /*88e0*/  VIADD R20, R20, 0x40 ;  /* 0x0000004014147836 */ /* 0x000fe20000000000 */
[----:B------:R-:W-:Y:S01]  /*88f0*/  ISETP.GT.AND P4, PT, R7, 0x1, PT ;  /* 0x000000010700780c */ /* 0x000fe20003f84270 */
[----:B------:R-:W-:Y:S01]  /*8900*/  UIADD3 UR14, UR5, 0x100, URZ ;  /* 0x00000100050e7890 */ /* 0x000fe2000fffe03f */
[----:B------:R-:W-:Y:S01]  /*8910*/  ISETP.NE.AND P1, PT, R9, 0x3, PT ;  /* 0x000000030900780c */ /* 0x000fe20003f25270 */
[----:B------:R-:W-:-:S02]  /*8920*/  UIADD3.X UR5, URZ, UR23, URZ, UP0, !UPT ;  /* 0x000000173f057290 */ /* 0x000fc400087fe43f */
[----:B------:R-:W-:Y:S01]  /*8930*/  UIADD3 UR15, UR8, 0xc100, URZ ;  /* 0x0000c100080f7890 */ /* 0x000fe2000fffe03f */
[----:B------:R-:W-:Y:S02]  /*8940*/  SEL R11, RZ, 0x1, P1 ;  /* 0x00000001ff0b7807 */ /* 0x000fe40000800000 */
[----:B------:R-:W-:Y:S01]  /*8950*/  UMOV UR8, UR14 ;  /* 0x0000000e00087c82 */ /* 0x000fe20008000000 */
[----:B------:R-:W-:Y:S02]  /*8960*/  SEL R9, R9, RZ, P1 ;  /* 0x000000ff09097207 */ /* 0x000fe40000800000 */
[----:B------:R-:W-:Y:S01]  /*8970*/  LOP3.LUT R8, R8, R11, RZ, 0x3c, !PT ;  /* 0x0000000b08087212 */ /* 0x000fe200078e3cff */
[----:B------:R0:W-:Y:S02]  /*8980*/  UTMALDG.3D [UR8], [UR4], desc[UR6] ;  /* 0x00000608040075b4 */ /* 0x0001e40008011000 */
[----:B0-----:R-:W-:Y:S01]  /*8990*/  UMOV UR8, UR15 ;  /* 0x0000000f00087c82 */ /* 0x001fe20008000000 */
[----:B------:R-:W-:-:S02]  /*89a0*/  UMOV UR11, UR19 ;  /* 0x00000013000b7c82 */ /* 0x000fc40008000000 */
[----:B------:R0:W-:Y:S02]  /*89b0*/  UTMALDG.3D [UR8], [UR24], desc[UR6] ;  /* 0x00000608180075b4 */ /* 0x0001e40008011000 */
[----:B0-----:R-:W-:Y:S05]  /*89c0*/  @P4 BRA `(.L_x_176) ;  /* 0xfffffffc00484947 */ /* 0x001fea000383ffff */
.L_x_172:
[----:B------:R-:W-:Y:S05]  /*89d0*/  BSYNC B1 ;  /* 0x0000000000017941 */ /* 0x000fea0003800000 */
.L_x_171:
[----:B------:R-:W-:Y:S01]  /*89e0*/  LOP3.LUT P4, RZ, R15, 0xff, RZ, 0xc0, !PT ;  /* 0x000000ff0fff7812 */ /* 0x000fe2000788c0ff */
[----:B------:R-:W-:Y:S01]  /*89f0*/  IMAD.IADD R13, R12, 0x1, R13 ;  /* 0x000000010c0d7824 */ /* 0x000fe200078e020d */
[----:B------:R-:W-:Y:S01]  /*8a00*/  IADD3 R2, P5, R2, UR20, RZ ;  /* 0x0000001402027c10 */ /* 0x000fe2000ffbe0ff */
[----:B------:R-:W-:Y:S01]  /*8a10*/  ULDC.64 UR4, c[0x0][0x650] ;  /* 0x0001940000047ab9 */ /* 0x000fe20000000a00 */
[----:B------:R-:W-:Y:S01]  /*8a20*/  BSSY B1, `(.L_x_177) ;  /* 0x000006a000017945 */ /* 0x000fe20003800000 */
[----:B------:R-:W-:Y:S01]  /*8a30*/  IMAD.MOV.U32 R11, RZ, RZ, -0x1 ;  /* 0xffffffffff0b7424 */ /* 0x000fe200078e00ff */
[----:B------:R-:W-:Y:S01]  /*8a40*/  ISETP.GT.U32.AND P1, PT, R13, 0x2, PT ;  /* 0x000000020d00780c */ /* 0x000fe20003f24070 */
[----:B------:R-:W-:Y:S01]  /*8a50*/  IMAD.MOV.U32 R14, RZ, RZ, -0x1 ;  /* 0xffffffffff0e7424 */ /* 0x000fe200078e00ff */
[----:B------:R-:W-:Y:S02]  /*8a60*/  IADD3.X R3, R3, UR13, RZ, P5, !PT ;  /* 0x0000000d03037c10 */ /* 0x000fe4000affe4ff */
[----:B------:R-:W-:-:S02]  /*8a70*/  ISETP.LT.U32.AND P1, PT, R12, 0x3, P1 ;  /* 0x000000030c00780c */ /* 0x000fc40000f21070 */
[----:B------:R-:W-:Y:S01]  /*8a80*/  PRMT R15, RZ, 0x7610, R15 ;  /* 0x00007610ff0f7816 */ /* 0x000fe2000000000f */
[----:B------:R-:W0:Y:S01]  /*8a90*/  @P4 S2R R7, SR_CgaCtaId ;  /* 0x0000000000074919 */ /* 0x000e220000008800 */
[----:B------:R-:W-:-:S04]  /*8aa0*/  @P4 MOV R6, 0x400 ;  /* 0x0000040000064802 */ /* 0x000fc80000000f00 */
[----:B0-----:R-:W-:Y:S01]  /*8ab0*/  @P4 LEA R8, R7, R6, 0x18 ;  /* 0x0000000607084211 */ /* 0x001fe200078ec0ff */
[----:B------:R-:W-:Y:S01]  /*8ac0*/  IMAD.WIDE.U32 R6, R13, -0x55555555, RZ ;  /* 0xaaaaaaab0d067825 */ /* 0x000fe200078e00ff */
[----:B------:R-:W-:Y:S02]  /*8ad0*/  SEL R6, RZ, 0x1, !P1 ;  /* 0x00000001ff067807 */ /* 0x000fe40004800000 */
[----:B------:R-:W-:Y:S01]  /*8ae0*/  ISETP.GE.U32.AND P1, PT, R2, UR4, PT ;  /* 0x0000000402007c0c */ /* 0x000fe2000bf26070 */
[----:B------:R0:W-:Y:S01]  /*8af0*/  @P4 SYNCS.ARRIVE.TRANS64.A1T0 RZ, [R8+URZ+0x48], RZ ;  /* 0x000048ff08ff49a7 */ /* 0x0001e2000810003f */
[----:B------:R-:W-:Y:S02]  /*8b00*/  ISETP.GE.U32.AND P4, PT, R12, 0x3, PT ;  /* 0x000000030c00780c */ /* 0x000fe40003f86070 */
[----:B------:R-:W-:Y:S02]  /*8b10*/  ISETP.GE.U32.AND.EX P1, PT, R3, UR5, PT, P1 ;  /* 0x0000000503007c0c */ /* 0x000fe4000bf26110 */
[----:B------:R-:W-:Y:S01]  /*8b20*/  LOP3.LUT R5, R5, R6, RZ, 0x3c, !PT ;  /* 0x0000000605057212 */ /* 0x000fe200078e3cff */
[----:B------:R-:W-:Y:S01]  /*8b30*/  IMAD.MOV.U32 R6, RZ, RZ, -0x1 ;  /* 0xffffffffff067424 */ /* 0x000fe200078e00ff */
[----:B0-----:R-:W-:-:S02]  /*8b40*/  SHF.R.U32.HI R8, RZ, 0x1, R7 ;  /* 0x00000001ff087819 */ /* 0x001fc40000011607 */
[----:B------:R-:W-:-:S03]  /*8b50*/  PRMT R7, RZ, 0x7610, R7 ;  /* 0x00007610ff077816 */ /* 0x000fc60000000007 */
[----:B------:R-:W-:Y:S02]  /*8b60*/  IMAD R13, R8, -0x3, R13 ;  /* 0xfffffffd080d7824 */ /* 0x000fe400078e020d */
[----:B------:R-:W-:Y:S02]  /*8b70*/  @P4 LOP3.LUT R5, R5, 0x1, R8, 0x78, !PT ;  /* 0x0000000105054812 */ /* 0x000fe400078e7808 */
[----:B------:R-:W-:Y:S05]  /*8b80*/  @P1 BRA `(.L_x_178) ;  /* 0x00000004004c1947 */ /* 0x000fea0003800000 */
[----:B------:R-:W-:Y:S01]  /*8b90*/  ULDC.64 UR4, c[0x0][0x628] ;  /* 0x00018a0000047ab9 */ /* 0x000fe20000000a00 */
[----:B------:R-:W0:Y:S01]  /*8ba0*/  S2R R17, SR_CTAID.X ;  /* 0x0000000000117919 */ /* 0x000e220000002500 */
[----:B------:R-:W-:Y:S01]  /*8bb0*/  ISETP.NE.U32.AND P1, PT, RZ, UR4, PT ;  /* 0x00000004ff007c0c */ /* 0x000fe2000bf25070 */
[----:B------:R-:W-:Y:S01]  /*8bc0*/  ULDC UR7, c[0x0][0x630] ;  /* 0x00018c0000077ab9 */ /* 0x000fe20000000800 */
[----:B------:R-:W-:Y:S01]  /*8bd0*/  IMAD.MOV.U32 R6, RZ, RZ, R2 ;  /* 0x000000ffff067224 */ /* 0x000fe200078e0002 */
[----:B------:R-:W1:Y:S01]  /*8be0*/  S2R R14, SR_CTAID.Y ;  /* 0x00000000000e7919 */ /* 0x000e620000002600 */
[----:B------:R-:W-:Y:S01]  /*8bf0*/  ISETP.NE.AND.EX P1, PT, RZ, UR5, PT, P1 ;  /* 0x00000005ff007c0c */ /* 0x000fe2000bf25310 */
[----:B------:R-:W-:-:S12]  /*8c00*/  IMAD.MOV.U32 R7, RZ, RZ, R3 ;  /* 0x000000ffff077224 */ /* 0x000fd800078e0003 */
[----:B------:R-:W-:Y:S05]  /*8c10*/  @!P1 BRA `(.L_x_179) ;  /* 0x0000000000289947 */ /* 0x000fea0003800000 */
[----:B------:R-:W-:Y:S02]  /*8c20*/  ULDC UR6, c[0x0][0x634] ;  /* 0x00018d0000067ab9 */ /* 0x000fe40000000800 */
[----:B------:R-:W-:-:S05]  /*8c30*/  IADD3 R11, P1, R2, UR6, RZ ;  /* 0x00000006020b7c10 */ /* 0x000fca000ff3e0ff */
[----:B------:R-:W-:-:S04]  /*8c40*/  IMAD.X R19, RZ, RZ, R3, P1 ;  /* 0x000000ffff137224 */ /* 0x000fc800008e0603 */
[----:B------:R-:W-:-:S04]  /*8c50*/  IMAD.WIDE.U32 R8, R19, UR4, RZ ;  /* 0x0000000413087c25 */ /* 0x000fc8000f8e00ff */
[----:B------:R-:W-:-:S04]  /*8c60*/  IMAD.WIDE.U32 R8, P1, R11, UR5, R8 ;  /* 0x000000050b087c25 */ /* 0x000fc8000f820008 */
[----:B------:R-:W-:-:S04]  /*8c70*/  IMAD.WIDE.U32 R10, R11, UR4, RZ ;  /* 0x000000040b0a7c25 */ /* 0x000fc8000f8e00ff */
[----:B------:R-:W-:Y:S01]  /*8c80*/  IMAD.X R7, RZ, RZ, RZ, P1 ;  /* 0x000000ffff077224 */ /* 0x000fe200008e06ff */
[----:B------:R-:W-:Y:S01]  /*8c90*/  IADD3 RZ, P1, R11, R8, RZ ;  /* 0x000000080bff7210 */ /* 0x000fe20007f3e0ff */
[----:B------:R-:W-:-:S04]  /*8ca0*/  IMAD.MOV.U32 R6, RZ, RZ, R9 ;  /* 0x000000ffff067224 */ /* 0x000fc800078e0009 */
[----:B------:R-:W-:-:S08]  /*8cb0*/  IMAD.WIDE.U32.X R6, R19, UR5, R6, P1 ;  /* 0x0000000513067c25 */ /* 0x000fd000088e0406 */
.L_x_179:
[--C-:B------:R-:W-:Y:S01]  /*8cc0*/  SHF.R.U64 R10, R6, UR7, R7.reuse ;  /* 0x00000007060a7c19 */ /* 0x100fe20008001207 */
[----:B------:R-:W-:Y:S01]  /*8cd0*/  ULDC.64 UR4, c[0x0][0x620] ;  /* 0x0001880000047ab9 */ /* 0x000fe20000000a00 */
[----:B------:R-:W-:Y:S01]  /*8ce0*/  SHF.R.U32.HI R6, RZ, UR7, R7 ;  /* 0x00000007ff067c19 */ /* 0x000fe20008011607 */
[----:B------:R-:W2:Y:S01]  /*8cf0*/  LDC R22, c[0x0][0x144] ;  /* 0x00005100ff167b82 */ /* 0x000ea20000000800 */
[----:B------:R-:W-:Y:S01]  /*8d00*/  IADD3 R9, P1, RZ, -R10, RZ ;  /* 0x8000000aff097210 */ /* 0x000fe20007f3e0ff */
[----:B------:R-:W-:Y:S01]  /*8d10*/  ULDC.64 UR8, c[0x0][0x640] ;  /* 0x0001900000087ab9 */ /* 0x000fe20000000a00 */
[----:B0-----:R-:W-:Y:S01]  /*8d20*/  I2FP.F32.U32 R11, R17 ;  /* 0x00000011000b7245 */ /* 0x001fe20000201000 */
[----:B------:R-:W-:Y:S02]  /*8d30*/  ULDC UR6, c[0x0][0x608] ;  /* 0x0001820000067ab9 */ /* 0x000fe40000000800 */
[----:B------:R-:W-:Y:S01]  /*8d40*/  IMAD.X R6, RZ, RZ, ~R6, P1 ;  /* 0x000000ffff067224 */ /* 0x000fe200008e0e06 */
[----:B------:R-:W-:Y:S01]  /*8d50*/  ISETP.NE.U32.AND P1, PT, RZ, UR8, PT ;  /* 0x00000008ff007c0c */ /* 0x000fe2000bf25070 */
[----:B------:R-:W0:Y:S02]  /*8d60*/  LDC R19, c[0x0][0x148] ;  /* 0x00005200ff137b82 */ /* 0x000e240000000800 */
[----:B------:R-:W-:Y:S01]  /*8d70*/  IMAD R8, R6, UR4, RZ ;  /* 0x0000000406087c24 */ /* 0x000fe2000f8e02ff */
[----:B------:R-:W-:Y:S01]  /*8d80*/  ISETP.NE.AND.EX P1, PT, RZ, UR9, PT, P1 ;  /* 0x00000009ff007c0c */ /* 0x000fe2000bf25310 */
[----:B------:R-:W-:Y:S01]  /*8d90*/  IMAD.WIDE.U32 R6, R9, UR4, R2 ;  /* 0x0000000409067c25 */ /* 0x000fe2000f8e0002 */
[----:B------:R-:W-:-:S03]  /*8da0*/  ULDC UR4, c[0x0][0x150] ;  /* 0x0000540000047ab9 */ /* 0x000fc60000000800 */
[----:B------:R-:W-:Y:S02]  /*8db0*/  IMAD R9, R9, UR5, R8 ;  /* 0x0000000509097c24 */ /* 0x000fe4000f8e0208 */
[----:B------:R-:W-:Y:S01]  /*8dc0*/  FMUL R8, R11, UR4 ;  /* 0x000000040b087c20 */ /* 0x000fe20008400000 */
[----:B------:R-:W-:Y:S01]  /*8dd0*/  ULDC UR4, c[0x0][0x618] ;  /* 0x0001860000047ab9 */ /* 0x000fe20000000800 */
[----:B------:R-:W-:Y:S01]  /*8de0*/  ULDC UR5, c[0x0][0x154] ;  /* 0x0000550000057ab9 */ /* 0x000fe20000000800 */
[----:B------:R-:W-:-:S03]  /*8df0*/  IMAD.IADD R7, R7, 0x1, R9 ;  /* 0x0000000107077824 */ /* 0x000fc600078e0209 */
[----:B------:R-:W3:Y:S02]  /*8e00*/  F2I.U32.TRUNC.NTZ R8, R8 ;  /* 0x0000000800087305 */ /* 0x000ee4000020f000 */
[----:B------:R-:W-:Y:S02]  /*8e10*/  SHF.R.U64 R11, R6, UR4, R7 ;  /* 0x00000004060b7c19 */ /* 0x000fe40008001207 */
[----:B-1----:R-:W-:-:S05]  /*8e20*/  I2FP.F32.U32 R6, R14 ;  /* 0x0000000e00067245 */ /* 0x002fca0000201000 */
[----:B------:R-:W-:Y:S01]  /*8e30*/  FMUL R21, R6, UR5 ;  /* 0x0000000506157c20 */ /* 0x000fe20008400000 */
[----:B------:R-:W-:Y:S01]  /*8e40*/  SHF.R.U32.HI R6, RZ, UR4, R7 ;  /* 0x00000004ff067c19 */ /* 0x000fe20008011607 */
[----:B------:R-:W-:-:S03]  /*8e50*/  ULDC UR4, c[0x0][0x658] ;  /* 0x0001960000047ab9 */ /* 0x000fc60000000800 */
[--C-:B------:R-:W-:Y:S01]  /*8e60*/  SHF.R.U64 R20, R11, UR6, R6.reuse ;  /* 0x000000060b147c19 */ /* 0x100fe20008001206 */
[----:B------:R-:W1:Y:S01]  /*8e70*/  F2I.U32.TRUNC.NTZ R21, R21 ;  /* 0x0000001500157305 */ /* 0x000e62000020f000 */
[----:B------:R-:W-:Y:S01]  /*8e80*/  SHF.R.U32.HI R7, RZ, UR6, R6 ;  /* 0x00000006ff077c19 */ /* 0x000fe20008011606 */
[----:B---3--:R-:W-:-:S03]  /*8e90*/  IMAD.MOV R8, RZ, RZ, -R8 ;  /* 0x000000ffff087224 */ /* 0x008fc600078e0a08 */
[----:B------:R-:W-:Y:S01]  /*8ea0*/  SHF.R.U64 R18, R20, UR4, R7 ;  /* 0x0000000414127c19 */ /* 0x000fe20008001207 */
[----:B--2---:R-:W-:Y:S01]  /*8eb0*/  IMAD R17, R22, R8, R17 ;  /* 0x0000000816117224 */ /* 0x004fe200078e0211 */
[----:B------:R-:W-:-:S03]  /*8ec0*/  SHF.R.U32.HI R23, RZ, UR4, R7 ;  /* 0x00000004ff177c19 */ /* 0x000fc60008011607 */
[----:B------:R-:W-:Y:S02]  /*8ed0*/  IMAD.MOV.U32 R6, RZ, RZ, R18 ;  /* 0x000000ffff067224 */ /* 0x000fe400078e0012 */
[----:B------:R-:W-:Y:S01]  /*8ee0*/  IMAD.MOV.U32 R7, RZ, RZ, R23 ;  /* 0x000000ffff077224 */ /* 0x000fe200078e0017 */
[----:B-1----:R-:W-:Y:S06]  /*8ef0*/  @!P1 BRA `(.L_x_180) ;  /* 0x0000000000289947 */ /* 0x002fec0003800000 */
[----:B------:R-:W-:Y:S02]  /*8f00*/  ULDC UR4, c[0x0][0x64c] ;  /* 0x0001930000047ab9 */ /* 0x000fe40000000800 */
[----:B------:R-:W-:-:S05]  /*8f10*/  IADD3 R7, P1, R18, UR4, RZ ;  /* 0x0000000412077c10 */ /* 0x000fca000ff3e0ff */
[----:B------:R-:W-:-:S04]  /*8f20*/  IMAD.X R23, RZ, RZ, R23, P1 ;  /* 0x000000ffff177224 */ /* 0x000fc800008e0617 */
[----:B------:R-:W-:-:S04]  /*8f30*/  IMAD.WIDE.U32 R8, R23, UR8, RZ ;  /* 0x0000000817087c25 */ /* 0x000fc8000f8e00ff */
[----:B------:R-:W-:-:S04]  /*8f40*/  IMAD.WIDE.U32 R8, P1, R7, UR9, R8 ;  /* 0x0000000907087c25 */ /* 0x000fc8000f820008 */
[----:B------:R-:W-:-:S04]  /*8f50*/  IMAD.WIDE.U32 R6, R7, UR8, RZ ;  /* 0x0000000807067c25 */ /* 0x000fc8000f8e00ff */
[----:B------:R-:W-:Y:S01]  /*8f60*/  IMAD.MOV.U32 R6, RZ, RZ, R9 ;  /* 0x000000ffff067224 */ /* 0x000fe200078e0009 */
[----:B------:R-:W-:Y:S01]  /*8f70*/  IADD3 RZ, P4, R7, R8, RZ ;  /* 0x0000000807ff7210 */ /* 0x000fe20007f9e0ff */
[----:B------:R-:W-:-:S04]  /*8f80*/  IMAD.X R7, RZ, RZ, RZ, P1 ;  /* 0x000000ffff077224 */ /* 0x000fc800008e06ff */
[----:B------:R-:W-:-:S08]  /*8f90*/  IMAD.WIDE.U32.X R6, R23, UR9, R6, P4 ;  /* 0x0000000917067c25 */ /* 0x000fd0000a0e0406 */
.L_x_180:
[----:B------:R-:W-:Y:S01]  /*8fa0*/  ULDC UR4, c[0x0][0x648] ;  /* 0x0001920000047ab9 */ /* 0x000fe20000000800 */
[----:B------:R-:W-:Y:S01]  /*8fb0*/  LOP3.LUT R20, R20, UR17, RZ, 0xc0, !PT ;  /* 0x0000001114147c12 */ /* 0x000fe2000f8ec0ff */
[----:B------:R-:W-:Y:S01]  /*8fc0*/  IMAD.MOV R21, RZ, RZ, -R21 ;  /* 0x000000ffff157224 */ /* 0x000fe200078e0a15 */
[----:B------:R-:W-:Y:S01]  /*8fd0*/  SHF.R.U64 R7, R6, UR4, R7 ;  /* 0x0000000406077c19 */ /* 0x000fe20008001207 */
[----:B------:R-:W-:Y:S01]  /*8fe0*/  ULDC UR4, c[0x0][0x638] ;  /* 0x00018e0000047ab9 */ /* 0x000fe20000000800 */
[----:B------:R-:W-:Y:S01]  /*8ff0*/  LOP3.LUT R11, R11, UR16, RZ, 0xc0, !PT ;  /* 0x000000100b0b7c12 */ /* 0x000fe2000f8ec0ff */
[----:B0-----:R-:W-:Y:S01]  /*9000*/  @P3 IMAD R17, R19, R21, R14 ;  /* 0x0000001513113224 */ /* 0x001fe200078e020e */
[----:B------:R-:W-:Y:S01]  /*9010*/  ULDC UR5, c[0x0][0x610] ;  /* 0x0001840000057ab9 */ /* 0x000fe20000000800 */
[----:B------:R-:W-:Y:S02]  /*9020*/  IMAD.MOV R9, RZ, RZ, -R7 ;  /* 0x000000ffff097224 */ /* 0x000fe400078e0a07 */
[----:B------:R-:W-:-:S02]  /*9030*/  IMAD R20, R7, UR18, R20 ;  /* 0x0000001207147c24 */ /* 0x000fc4000f8e0214 */
[----:B------:R-:W-:Y:S01]  /*9040*/  IMAD R18, R9, UR4, R18 ;  /* 0x0000000409127c24 */ /* 0x000fe2000f8e0212 */
[----:B------:R-:W-:Y:S01]  /*9050*/  ULDC UR4, c[0x0][0x600] ;  /* 0x0001800000047ab9 */ /* 0x000fe20000000800 */
[----:B------:R-:W-:Y:S02]  /*9060*/  IMAD R17, R20, UR5, R17 ;  /* 0x0000000514117c24 */ /* 0x000fe4000f8e0211 */
[----:B------:R-:W-:Y:S02]  /*9070*/  IMAD R18, R18, UR4, R11 ;  /* 0x0000000412127c24 */ /* 0x000fe4000f8e020b */
[----:B------:R-:W-:Y:S02]  /*9080*/  IMAD.MOV.U32 R7, RZ, RZ, 0x1 ;  /* 0x00000001ff077424 */ /* 0x000fe400078e00ff */
[----:B------:R-:W-:Y:S01]  /*9090*/  IMAD.MOV.U32 R6, RZ, RZ, R10 ;  /* 0x000000ffff067224 */ /* 0x000fe200078e000a */
[----:B------:R-:W-:Y:S02]  /*90a0*/  SEL R14, R18, R17, !P3 ;  /* 0x00000011120e7207 */ /* 0x000fe40005800000 */
[----:B------:R-:W-:-:S07]  /*90b0*/  SEL R11, R17, R18, !P3 ;  /* 0x00000012110b7207 */ /* 0x000fce0005800000 */
.L_x_178:
[----:B------:R-:W-:Y:S05]  /*90c0*/  BSYNC B1 ;  /* 0x0000000000017941 */ /* 0x000fea0003800000 */
.L_x_177:
[----:B------:R-:W-:-:S13]  /*90d0*/  LOP3.LUT P1, RZ, R7, 0xff, RZ, 0xc0, !PT ;  /* 0x000000ff07ff7812 */ /* 0x000fda000782c0ff */
[----:B------:R-:W-:Y:S05]  /*90e0*/  @P1 BRA `(.L_x_181) ;  /* 0xfffffff4004c1947 */ /* 0x000fea000383ffff */
[----:B------:R-:W-:Y:S05]  /*90f0*/  BSYNC B0 ;  /* 0x0000000000007941 */ /* 0x000fea0003800000 */
.L_x_169:
[----:B------:R-:W-:-:S03]  /*9100*/  UMOV UR4, 0xffffffff ;  /* 0xffffffff00047882 */ /* 0x000fc60000000000 */
[----:B------:R-:W-:Y:S05]  /*9110*/  BRA.DIV UR4, `(.L_x_182) ;  /* 0x0000000204f87947 */ /* 0x000fea000b800000 */
[----:B------:R-:W-:-:S13]  /*9120*/  ELECT P0, URZ, PT ;  /* 0x00000000003f782f */ /* 0x000fda0003800000 */
.L_x_195:
[----:B------:R-:W-:Y:S04]  /*9130*/  BSSY B0, `(.L_x_183) ;  /* 0x0000022000007945 */ /* 0x000fe80003800000 */
[----:B------:R-:W-:Y:S05]  /*9140*/  @!P0 BRA `(.L_x_184) ;  /* 0x0000000000808947 */ /* 0x000fea0003800000 */
[----:B------:R-:W-:-:S04]  /*9150*/  LOP3.LUT R4, R4, 0x2, RZ, 0xfc, !PT ;  /* 0x0000000204047812 */ /* 0x000fc800078efcff */
[----:B------:R-:W-:-:S13]  /*9160*/  ISETP.NE.AND P0, PT, R4, 0x3, PT ;  /* 0x000000030400780c */ /* 0x000fda0003f05270 */
[----:B------:R-:W-:Y:S05]  /*9170*/  @!P0 BRA `(.L_x_185) ;  /* 0x0000000000048947 */ /* 0x000fea0003800000 */
[----:B------:R-:W-:Y:S01]  /*9180*/  BPT.TRAP 0x1 ;  /* 0x000000040000795c */ /* 0x000fe20000300000 */
.L_x_185:
[----:B------:R-:W0:Y:S01]  /*9190*/  S2R R3, SR_CgaCtaId ;  /* 0x0000000000037919 */ /* 0x000e220000008800 */
[----:B------:R-:W-:-:S04]  /*91a0*/  MOV R0, 0x400 ;  /* 0x0000040000007802 */ /* 0x000fc80000000f00 */
[----:B0-----:R-:W-:Y:S02]  /*91b0*/  LEA R0, R3, R0, 0x18 ;  /* 0x0000000003007211 */ /* 0x001fe400078ec0ff */
[----:B------:R-:W-:-:S03]  /*91c0*/  SHF.L.U32 R3, R5, 0x1f, RZ ;  /* 0x0000001f05037819 */ /* 0x000fc600000006ff */
[----:B------:R-:W-:-:S04]  /*91d0*/  VIADD R0, R0, 0x18 ;  /* 0x0000001800007836 */ /* 0x000fc80000000000 */
[C---:B------:R-:W-:Y:S02]  /*91e0*/  IMAD R4, R13.reuse, 0x8, R0 ;  /* 0x000000080d047824 */ /* 0x040fe400078e0200 */
[----:B------:R-:W-:Y:S02]  /*91f0*/  VIADD R13, R13, 0x1 ;  /* 0x000000010d0d7836 */ /* 0x000fe40000000000 */
[----:B------:R-:W0:Y:S03]  /*9200*/  SYNCS.PHASECHK.TRANS64.TRYWAIT P0, [R4+URZ], R3 ;  /* 0x00000003040075a7 */ /* 0x000e26000800017f */
[----:B------:R-:W-:-:S04]  /*9210*/  ISETP.NE.AND P1, PT, R13, 0x3, PT ;  /* 0x000000030d00780c */ /* 0x000fc80003f25270 */
[----:B------:R-:W-:Y:S02]  /*9220*/  SEL R2, RZ, 0x1, P1 ;  /* 0x00000001ff027807 */ /* 0x000fe40000800000 */
[----:B------:R-:W-:Y:S02]  /*9230*/  SEL R13, R13, RZ, P1 ;  /* 0x000000ff0d0d7207 */ /* 0x000fe40000800000 */
[----:B------:R-:W-:-:S03]  /*9240*/  LOP3.LUT R7, R5, R2, RZ, 0x3c, !PT ;  /* 0x0000000205077212 */ /* 0x000fc600078e3cff */
[----:B------:R-:W-:Y:S01]  /*9250*/  IMAD R6, R13, 0x8, R0 ;  /* 0x000000080d067824 */ /* 0x000fe200078e0200 */
[----:B------:R-:W-:Y:S01]  /*9260*/  SHF.L.U32 R5, R7, 0x1f, RZ ;  /* 0x0000001f07057819 */ /* 0x000fe200000006ff */
[----:B0-----:R-:W-:Y:S06]  /*9270*/  @!P0 BRA `(.L_x_186) ;  /* 0x0000000000c48947 */ /* 0x001fec0003800000 */
.L_x_196:
[----:B------:R-:W1:Y:S01]  /*9280*/  SYNCS.PHASECHK.TRANS64.TRYWAIT P0, [R6+URZ], R5 ;  /* 0x00000005060075a7 */ /* 0x000e62000800017f */
[----:B------:R-:W-:-:S05]  /*9290*/  VIADD R2, R13, 0x1 ;  /* 0x000000010d027836 */ /* 0x000fca0000000000 */
[----:B------:R-:W-:-:S04]  /*92a0*/  ISETP.NE.AND P1, PT, R2, 0x3, PT ;  /* 0x000000030200780c */ /* 0x000fc80003f25270 */
[----:B0-----:R-:W-:Y:S02]  /*92b0*/  SEL R4, RZ, 0x1, P1 ;  /* 0x00000001ff047807 */ /* 0x001fe40000800000 */
[----:B------:R-:W-:Y:S02]  /*92c0*/  SEL R3, R2, RZ, P1 ;  /* 0x000000ff02037207 */ /* 0x000fe40000800000 */
[----:B------:R-:W-:Y:S01]  /*92d0*/  LOP3.LUT R4, R7, R4, RZ, 0x3c, !PT ;  /* 0x0000000407047212 */ /* 0x000fe200078e3cff */
[----:B-1----:R-:W-:Y:S06]  /*92e0*/  @!P0 BRA `(.L_x_187) ;  /* 0x0000000000bc8947 */ /* 0x002fec0003800000 */
.L_x_197:
[----:B------:R-:W-:Y:S01]  /*92f0*/  IMAD R3, R3, 0x8, R0 ;  /* 0x0000000803037824 */ /* 0x000fe200078e0200 */
[----:B------:R-:W-:-:S07]  /*9300*/  SHF.L.U32 R0, R4, 0x1f, RZ ;  /* 0x0000001f04007819 */ /* 0x000fce00000006ff */
.L_x_188:
[----:B-1----:R1:W2:Y:S02]  /*9310*/  SYNCS.PHASECHK.TRANS64.TRYWAIT P0, [R3+URZ], R0 ;  /* 0x00000000030075a7 */ /* 0x0022a4000800017f */
[----:B--2---:R-:W-:Y:S05]  /*9320*/  @!P0 NANOSLEEP.SYNCS 0x989680 ;  /* 0x009896800000895d */ /* 0x004fea0003900000 */
[----:B------:R-:W2:Y:S02]  /*9330*/  @!P0 SYNCS.PHASECHK.TRANS64 P0, [R3+URZ], R0 ;  /* 0x00000000030085a7 */ /* 0x000ea4000800007f */
[----:B--2---:R-:W-:Y:S05]  /*9340*/  @!P0 BRA `(.L_x_188) ;  /* 0xfffffffc00f08947 */ /* 0x004fea000383ffff */
.L_x_184:
[----:B------:R-:W-:Y:S05]  /*9350*/  BSYNC B0 ;  /* 0x0000000000007941 */ /* 0x000fea0003800000 */
.L_x_183:
[----:B------:R-:W-:Y:S05]  /*9360*/  EXIT ;  /* 0x000000000000794d */ /* 0x000fea0003800000 */
.L_x_17:
[----:B-1----:R-:W-:-:S04]  /*9370*/  IMAD.U32 R11, RZ, RZ, UR6 ;  /* 0x00000006ff0b7e24 */ /* 0x002fc8000f8e00ff */
[----:B------:R1:W4:Y:S03]  /*9380*/  SYNCS.PHASECHK.TRANS64.TRYWAIT P0, [R11+URZ], R10 ;  /* 0x0000000a0b0075a7 */ /* 0x000326000800017f */
[----:B----4-:R-:W-:Y:S05]  /*9390*/  @!P0 NANOSLEEP.SYNCS 0x989680 ;  /* 0x009896800000895d */ /* 0x010fea0003900000 */
[----:B------:R-:W4:Y:S02]  /*93a0*/  @!P0 SYNCS.PHASECHK.TRANS64 P0, [R11+URZ], R10 ;  /* 0x0000000a0b0085a7 */ /* 0x000f24000800007f */
[----:B----4-:R-:W-:Y:S05]  /*93b0*/  @!P0 BRA `(.L_x_17) ;  /* 0xfffffffc00ec8947 */ /* 0x010fea000383ffff */
[----:B------:R-:W-:Y:S05]  /*93c0*/  BRA `(.L_x_16) ;  /* 0xffffff8000587947 */ /* 0x000fea000383ffff */
.L_x_23:
[----:B-1----:R-:W-:-:S04]  /*93d0*/  IMAD.U32 R12, RZ, RZ, UR12 ;  /* 0x0000000cff0c7e24 */ /* 0x002fc8000f8e00ff */
[----:B------:R1:W4:Y:S03]  /*93e0*/  SYNCS.PHASECHK.TRANS64.TRYWAIT P0, [R12+URZ], R11 ;  /* 0x0000000b0c0075a7 */ /* 0x000326000800017f */
[----:B----4-:R-:W-:Y:S05]  /*93f0*/  @!P0 NANOSLEEP.SYNCS 0x989680 ;  /* 0x009896800000895d */ /* 0x010fea0003900000 */
[----:B------:R-:W4:Y:S02]  /*9400*/  @!P0 SYNCS.PHASECHK.TRANS64 P0, [R12+URZ], R11 ;  /* 0x0000000b0c0085a7 */ /* 0x000f24000800007f */
[----:B----4-:R-:W-:Y:S05]  /*9410*/  @!P0 BRA `(.L_x_23) ;  /* 0xfffffffc00ec8947 */ /* 0x010fea000383ffff */
[----:B------:R-:W-:Y:S05]  /*9420*/  BRA `(.L_x_22) ;  /* 0xffffff8800c47947 */ /* 0x000fea000383ffff */
.L_x_170:
[----:B------:R-:W-:Y:S01]  /*9430*/  BSSY B1, `(.L_x_189) ;  /* 0x0000006000017945 */ /* 0x000fe20003800000 */
[----:B------:R-:W-:-:S07]  /*9440*/  IMAD.MOV.U32 R7, RZ, RZ, -0x1 ;  /* 0xffffffffff077424 */ /* 0x000fce00078e00ff */
[----:B------:R-:W-:Y:S05]  /*9450*/  WARPSYNC.COLLECTIVE R7, `(.L_x_190) ;  /* 0x00000000070c7348 */ /* 0x000fea0003c00000 */
[----:B------:R-:W-:Y:S02]  /*9460*/  ELECT P1, UR62, PT ;  /* 0x00000000003e782f */ /* 0x000fe40003820000 */
[----:B------:R-:W-:Y:S01]  /*9470*/  MOV R7, UR62 ;  /* 0x0000003e00077c02 */ /* 0x000fe20008000f00 */
[----:B------:R-:W-:Y:S10]  /*9480*/  ENDCOLLECTIVE ;  /* 0x000000000000791b */ /* 0x000ff40003800000 */
.L_x_190:
[----:B------:R-:W-:Y:S05]  /*9490*/  BSYNC B1 ;  /* 0x0000000000017941 */ /* 0x000fea0003800000 */
.L_x_189:
[----:B------:R-:W-:Y:S05]  /*94a0*/  BRA `(.L_x_191) ;  /* 0xfffffff000687947 */ /* 0x000fea000383ffff */
.L_x_173:
[----:B-1----:R1:W2:Y:S02]  /*94b0*/  SYNCS.PHASECHK.TRANS64.TRYWAIT P1, [R19+URZ+0x18], R10 ;  /* 0x0000180a130075a7 */ /* 0x0022a4000802017f */
[----:B--2---:R-:W-:Y:S05]  /*94c0*/  @!P1 NANOSLEEP.SYNCS 0x989680 ;  /* 0x009896800000995d */ /* 0x004fea0003900000 */
[----:B------:R-:W2:Y:S02]  /*94d0*/  @!P1 SYNCS.PHASECHK.TRANS64 P1, [R19+URZ+0x18], R10 ;  /* 0x0000180a130095a7 */ /* 0x000ea4000802007f */
[----:B--2---:R-:W-:Y:S05]  /*94e0*/  @!P1 BRA `(.L_x_173) ;  /* 0xfffffffc00f09947 */ /* 0x004fea000383ffff */
[----:B------:R-:W-:Y:S05]  /*94f0*/  BRA `(.L_x_192) ;  /* 0xfffffff0009c7947 */ /* 0x000fea000383ffff */
.L_x_182:
[----:B------:R-:W-:Y:S01]  /*9500*/  BSSY B0, `(.L_x_193) ;  /* 0x0000006000007945 */ /* 0x000fe20003800000 */
[----:B------:R-:W-:-:S07]  /*9510*/  IMAD.MOV.U32 R7, RZ, RZ, -0x1 ;  /* 0xffffffffff077424 */ /* 0x000fce00078e00ff */
[----:B------:R-:W-:Y:S05]  /*9520*/  WARPSYNC.COLLECTIVE R7, `(.L_x_194) ;  /* 0x00000000070c7348 */ /* 0x000fea0003c00000 */
[----:B------:R-:W-:Y:S02]  /*9530*/  ELECT P1, UR62, PT ;  /* 0x00000000003e782f */ /* 0x000fe40003820000 */
[----:B------:R-:W-:Y:S01]  /*9540*/  MOV R7, UR62 ;  /* 0x0000003e00077c02 */ /* 0x000fe20008000f00 */
[----:B------:R-:W-:Y:S10]  /*9550*/  ENDCOLLECTIVE ;  /* 0x000000000000791b */ /* 0x000ff40003800000 */
.L_x_194:
[----:B------:R-:W-:Y:S05]  /*9560*/  BSYNC B0 ;  /* 0x0000000000007941 */ /* 0x000fea0003800000 */
.L_x_193:
[----:B------:R-:W-:Y:S01]  /*9570*/  PLOP3.LUT P0, PT, P1, PT, PT, 0x80, 0x0 ;  /* 0x000000000000781c */ /* 0x000fe20000f0f070 */
[----:B------:R-:W-:-:S12]  /*9580*/  BRA `(.L_x_195) ;  /* 0xfffffff800e87947 */ /* 0x000fd8000383ffff */
.L_x_186:
[----:B0-----:R0:W1:Y:S02]  /*9590*/  SYNCS.PHASECHK.TRANS64.TRYWAIT P0, [R4+URZ], R3 ;  /* 0x00000003040075a7 */ /* 0x001064000800017f */
[----:B-1----:R-:W-:Y:S05]  /*95a0*/  @!P0 NANOSLEEP.SYNCS 0x989680 ;  /* 0x009896800000895d */ /* 0x002fea0003900000 */
[----:B------:R-:W1:Y:S02]  /*95b0*/  @!P0 SYNCS.PHASECHK.TRANS64 P0, [R4+URZ], R3 ;  /* 0x00000003040085a7 */ /* 0x000e64000800007f */
[----:B-1----:R-:W-:Y:S05]  /*95c0*/  @!P0 BRA `(.L_x_186) ;  /* 0xfffffffc00f08947 */ /* 0x002fea000383ffff */
[----:B------:R-:W-:Y:S05]  /*95d0*/  BRA `(.L_x_196) ;  /* 0xfffffffc00287947 */ /* 0x000fea000383ffff */
.L_x_187:
[----:B0-----:R0:W1:Y:S02]  /*95e0*/  SYNCS.PHASECHK.TRANS64.TRYWAIT P0, [R6+URZ], R5 ;  /* 0x00000005060075a7 */ /* 0x001064000800017f */
[----:B-1----:R-:W-:Y:S05]  /*95f0*/  @!P0 NANOSLEEP.SYNCS 0x989680 ;  /* 0x009896800000895d */ /* 0x002fea0003900000 */
[----:B------:R-:W1:Y:S02]  /*9600*/  @!P0 SYNCS.PHASECHK.TRANS64 P0, [R6+URZ], R5 ;  /* 0x00000005060085a7 */ /* 0x000e64000800007f */
[----:B-1----:R-:W-:Y:S05]  /*9610*/  @!P0 BRA `(.L_x_187) ;  /* 0xfffffffc00f08947 */ /* 0x002fea000383ffff */
[----:B------:R-:W-:Y:S05]  /*9620*/  BRA `(.L_x_197) ;  /* 0xfffffffc00307947 */ /* 0x000fea000383ffff */
.L_x_198:
[----:B------:R-:W-:-:S00]  /*9630*/  BRA `(.L_x_198) ;  /* 0xfffffffc00fc7947 */ /* 0x000fc0000383ffff */
[----:B------:R-:W-:-:S00]  /*9640*/  NOP ;  /* 0x0000000000007918 */ /* 0x000fc00000000000 */
        /* <DEDUP_REMOVED lines=11> */
.L_x_199:


//--------------------- .nv.shared._ZN7cutlass13device_kernelINS_4gemm6kernel13GemmUniversalIN4cute5tupleIJiiiiEEENS1_10collective13CollectiveMmaINS1_37MainloopSm90TmaGmmaWarpSpecializedFP8ILi3ENS5_IJNS4_1CILi1EEESB_SB_EEENS1_35KernelTmaWarpSpecializedCooperativeEEENS5_IJNSA_ILi256EEENSA_ILi64EEESG_EEENS_12float_e4m3_tENS5_IJlSB_lEEESI_SJ_NS4_8TiledMMAINS4_8MMA_AtomIJNS4_4SM904GMMA30MMA_64x64x32_F32E4M3E4M3_SS_TNILNSN_7ScaleInE1ELSP_1EEEEEENS4_6LayoutINS5_IJNSA_ILi2EEESB_SB_EEENS5_IJSB_NSA_ILi0EEESV_EEEEENS5_IJNS4_10UnderscoreESY_SY_EEEEENS4_13SM90_TMA_LOADENS4_14ComposedLayoutINS4_7SwizzleILi2ELi4ELi3EEENS4_18smem_ptr_flag_bitsILi8EEENSS_INS5_IJNSA_ILi8EEESG_EEENS5_IJSG_SB_EEEEEEEvNS4_8identityES11_S1B_vS1C_EENS_8epilogue10collective6detail29Sm90TmaWarpSpecializedAdapterINS1F_15DefaultEpilogueISI_SJ_SJ_NS1E_6thread17LinearCombinationISI_Li1EffLNS1J_9ScaleType4KindE0ELNS_15FloatRoundStyleE2ESI_EENS1_15EpilogueDefaultEEEEEvvEEEEvNT_6ParamsE --------------------------
	.section	.nv.shared._ZN7cutlass13device_kernelINS_4gemm6kernel13GemmUniversalIN4cute5tupleIJiiiiEEENS1_10collective13CollectiveMmaINS1_37MainloopSm90TmaGmmaWarpSpecializedFP8ILi3ENS5_IJNS4_1CILi1EEESB_SB_EEENS1_35KernelTmaWarpSpecializedCooperativeEEENS5_IJNSA_ILi256EEENSA_ILi64EEESG_EEENS_12float_e4m3_tENS5_IJlSB_lEEESI_SJ_NS4_8TiledMMAINS4_8MMA_AtomIJNS4_4SM904GMMA30MMA_64x64x32_F32E4M3E4M3_SS_TNILNSN_7ScaleInE1ELSP_1EEEEEENS4_6LayoutINS5_IJNSA_ILi2EEESB_SB_EEENS5_IJSB_NSA_ILi0EEESV_EEEEENS5_IJNS4_10UnderscoreESY_SY_EEEEENS4_13SM90_TMA_LOADENS4_14ComposedLayoutINS4_7SwizzleILi2ELi4ELi3EEENS4_18smem_ptr_flag_bitsILi8EEENSS_INS5_IJNSA_ILi8EEESG_EEENS5_IJSG_SB_EEEEEEEvNS4_8identityES11_S1B_vS1C_EENS_8epilogue10collective6detail29Sm90TmaWarpSpecializedAdapterINS1F_15DefaultEpilogueISI_SJ_SJ_NS1E_6thread17LinearCombinationISI_Li1EffLNS1J_9ScaleType4KindE0ELNS_15FloatRoundStyleE2ESI_EENS1_15EpilogueDefaultEEEEEvvEEEEvNT_6ParamsE,"aw",@nobits
	.sectionflags	@""
	.align	16
	.zero		1024


//--------------------- .nv.shared.reserved.0     --------------------------
	.section	.nv.shared.reserved.0,"aw",@nobits
	.weak		__nv_reservedSMEM_offset_0_alias
	.size		__nv_reservedSMEM_offset_0_alias, 0, 0
	.other		__nv_reservedSMEM_offset_0_alias,@"STO_CUDA_RESERVED_SHARED STV_DEFAULT"
__nv_reservedSMEM_offset_0_alias:
	.zero		0


//--------------------- .nv.global                --------------------------
	.section	.nv.global,"aw",@nobits
.nv.global:
	.type		_ZN39_INTERNAL_63e46b37_4_k_cu_c7616f35_43294cute1_E,@object
	.size		_ZN39_INTERNAL_63e46b37_4_k_cu_c7616f35_43294cute1_E,(_ZN39_INTERNAL_63e46b37_4_k_cu_c7616f35_43294cuda3std3__45__cpo6cbeginE - _ZN39_INTERNAL_63e46b37_4_k_cu_c7616f35_43294cute1_E)
_ZN39_INTERNAL_63e46b37_4_k_cu_c7616f35_43294cute1_E:
	.zero		1
	.type		_ZN39_INTERNAL_63e46b37_4_k_cu_c7616f35_43294cuda3std3__45__cpo6cbeginE,@object
	.size		_ZN39_INTERNAL_63e46b37_4_k_cu_c7616f35_43294cuda3std3__45__cpo6cbeginE,(_ZN39_INTERNAL_63e46b37_4_k_cu_c7616f35_43294cuda3std3__48in_placeE - _ZN39_INTERNAL_63e46b37_4_k_cu_c7616f35_43294cuda3std3__45__cpo6cbeginE)
_ZN39_INTERNAL_63e46b37_4_k_cu_c7616f35_43294cuda3std3__45__cpo6cbeginE:
	.zero		1
	.type		_ZN39_INTERNAL_63e46b37_4_k_cu_c7616f35_43294cuda3std3__48in_placeE,@object
	.size		_ZN39_INTERNAL_63e46b37_4_k_cu_c7616f35_43294cuda3std3__48in_placeE,(_ZN39_INTERNAL_63e46b37_4_k_cu_c7616f35_43294cuda3std6ranges3__45__cpo9iter_moveE - _ZN39_INTERNAL_63e46b37_4_k_cu_c7616f35_43294cuda3std3__48in_placeE)
_ZN39_INTERNAL_63e46b37_4_k_cu_c7616f35_43294cuda3std3__48in_placeE:
	.zero		1
	.type		_ZN39_INTERNAL_63e46b37_4_k_cu_c7616f35_43294cuda3std6ranges3__45__cpo9iter_moveE,@object
	.size		_ZN39_INTERNAL_63e46b37_4_k_cu_c7616f35_43294cuda3std6ranges3__45__cpo9iter_moveE,(_ZN39_INTERNAL_63e46b37_4_k_cu_c7616f35_43294cuda3std3__45__cpo5beginE - _ZN39_INTERNAL_63e46b37_4_k_cu_c7616f35_43294cuda3std6ranges3__45__cpo9iter_moveE)
_ZN39_INTERNAL_63e46b37_4_k_cu_c7616f35_43294cuda3std6ranges3__45__cpo9iter_moveE:
	.zero		1
	.type		_ZN39_INTERNAL_63e46b37_4_k_cu_c7616f35_43294cuda3std3__45__cpo5beginE,@object
	.size		_ZN39_INTERNAL_63e46b37_4_k_cu_c7616f35_43294cuda3std3__45__cpo5beginE,(_ZN39_INTERNAL_63e46b37_4_k_cu_c7616f35_43294cuda3std3__441_GLOBAL__N__63e46b37_4_k_cu_c7616f35_43296ignoreE - _ZN39_INTERNAL_63e46b37_4_k_cu_c7616f35_43294cuda3std3__45__cpo5beginE)
_ZN39_INTERNAL_63e46b37_4_k_cu_c7616f35_43294cuda3std3__45__cpo5beginE:
	.zero		1
	.type		_ZN39_INTERNAL_63e46b37_4_k_cu_c7616f35_43294cuda3std3__441_GLOBAL__N__63e46b37_4_k_cu_c7616f35_43296ignoreE,@object
	.size		_ZN39_INTERNAL_63e46b37_4_k_cu_c7616f35_43294cuda3std3__441_GLOBAL__N__63e46b37_4_k_cu_c7616f35_43296ignoreE,(_ZN39_INTERNAL_63e46b37_4_k_cu_c7616f35_43294cute7productE - _ZN39_INTERNAL_63e46b37_4_k_cu_c7616f35_43294cuda3std3__441_GLOBAL__N__63e46b37_4_k_cu_c7616f35_43296ignoreE)
_ZN39_INTERNAL_63e46b37_4_k_cu_c7616f35_43294cuda3std3__441_GLOBAL__N__63e46b37_4_k_cu_c7616f35_43296ignoreE:
	.zero		1
	.type		_ZN39_INTERNAL_63e46b37_4_k_cu_c7616f35_43294cute7productE,@object
	.size		_ZN39_INTERNAL_63e46b37_4_k_cu_c7616f35_43294cute7productE,(_ZN39_INTERNAL_63e46b37_4_k_cu_c7616f35_43294cuda3std3__45__cpo3endE - _ZN39_INTERNAL_63e46b37_4_k_cu_c7616f35_43294cute7productE)
_ZN39_INTERNAL_63e46b37_4_k_cu_c7616f35_43294cute7productE:
	.zero		1
	.type		_ZN39_INTERNAL_63e46b37_4_k_cu_c7616f35_43294cuda3std3__45__cpo3endE,@object
	.size		_ZN39_INTERNAL_63e46b37_4_k_cu_c7616f35_43294cuda3std3__45__cpo3endE,(_ZN39_INTERNAL_63e46b37_4_k_cu_c7616f35_43294cuda3std3__419piecewise_constructE - _ZN39_INTERNAL_63e46b37_4_k_cu_c7616f35_43294cuda3std3__45__cpo3endE)
_ZN39_INTERNAL_63e46b37_4_k_cu_c7616f35_43294cuda3std3__45__cpo3endE:
	.zero		1
	.type		_ZN39_INTERNAL_63e46b37_4_k_cu_c7616f35_43294cuda3std3__419piecewise_constructE,@object
	.size		_ZN39_INTERNAL_63e46b37_4_k_cu_c7616f35_43294cuda3std3__419piecewise_constructE,(_ZN39_INTERNAL_63e46b37_4_k_cu_c7616f35_43294cuda3std3__45__cpo4cendE - _ZN39_INTERNAL_63e46b37_4_k_cu_c7616f35_43294cuda3std3__419piecewise_constructE)
_ZN39_INTERNAL_63e46b37_4_k_cu_c7616f35_43294cuda3std3__419piecewise_constructE:
	.zero		1
	.type		_ZN39_INTERNAL_63e46b37_4_k_cu_c7616f35_43294cuda3std3__45__cpo4cendE,@object
	.size		_ZN39_INTERNAL_63e46b37_4_k_cu_c7616f35_43294cuda3std3__45__cpo4cendE,(_ZN39_INTERNAL_63e46b37_4_k_cu_c7616f35_43294cuda3std6ranges3__45__cpo4swapE - _ZN39_INTERNAL_63e46b37_4_k_cu_c7616f35_43294cuda3std3__45__cpo4cendE)
_ZN39_INTERNAL_63e46b37_4_k_cu_c7616f35_43294cuda3std3__45__cpo4cendE:
	.zero		1
	.type		_ZN39_INTERNAL_63e46b37_4_k_cu_c7616f35_43294cuda3std6ranges3__45__cpo4swapE,@object
	.size		_ZN39_INTERNAL_63e46b37_4_k_cu_c7616f35_43294cuda3std6ranges3__45__cpo4swapE,(.L_7 - _ZN39_INTERNAL_63e46b37_4_k_cu_c7616f35_43294cuda3std6ranges3__45__cpo4swapE)
_ZN39_INTERNAL_63e46b37_4_k_cu_c7616f35_43294cuda3std6ranges3__45__cpo4swapE:
	.zero		1
.L_7:


//--------------------- .nv.constant0._ZN7cutlass13device_kernelINS_4gemm6kernel13GemmUniversalIN4cute5tupleIJiiiiEEENS1_10collective13CollectiveMmaINS1_37MainloopSm90TmaGmmaWarpSpecializedFP8ILi3ENS5_IJNS4_1CILi1EEESB_SB_EEENS1_35KernelTmaWarpSpecializedCooperativeEEENS5_IJNSA_ILi256EEENSA_ILi64EEESG_EEENS_12float_e4m3_tENS5_IJlSB_lEEESI_SJ_NS4_8TiledMMAINS4_8MMA_AtomIJNS4_4SM904GMMA30MMA_64x64x32_F32E4M3E4M3_SS_TNILNSN_7ScaleInE1ELSP_1EEEEEENS4_6LayoutINS5_IJNSA_ILi2EEESB_SB_EEENS5_IJSB_NSA_ILi0EEESV_EEEEENS5_IJNS4_10UnderscoreESY_SY_EEEEENS4_13SM90_TMA_LOADENS4_14ComposedLayoutINS4_7SwizzleILi2ELi4ELi3EEENS4_18smem_ptr_flag_bitsILi8EEENSS_INS5_IJNSA_ILi8EEESG_EEENS5_IJSG_SB_EEEEEEEvNS4_8identityES11_S1B_vS1C_EENS_8epilogue10collective6detail29Sm90TmaWarpSpecializedAdapterINS1F_15DefaultEpilogueISI_SJ_SJ_NS1E_6thread17LinearCombinationISI_Li1EffLNS1J_9ScaleType4KindE0ELNS_15FloatRoundStyleE2ESI_EENS1_15EpilogueDefaultEEEEEvvEEEEvNT_6ParamsE --------------------------
	.section	.nv.constant0._ZN7cutlass13device_kernelINS_4gemm6kernel13GemmUniversalIN4cute5tupleIJiiiiEEENS1_10collective13CollectiveMmaINS1_37MainloopSm90TmaGmmaWarpSpecializedFP8ILi3ENS5_IJNS4_1CILi1EEESB_SB_EEENS1_35KernelTmaWarpSpecializedCooperativeEEENS5_IJNSA_ILi256EEENSA_ILi64EEESG_EEENS_12float_e4m3_tENS5_IJlSB_lEEESI_SJ_NS4_8TiledMMAINS4_8MMA_AtomIJNS4_4SM904GMMA30MMA_64x64x32_F32E4M3E4M3_SS_TNILNSN_7ScaleInE1ELSP_1EEEEEENS4_6LayoutINS5_IJNSA_ILi2EEESB_SB_EEENS5_IJSB_NSA_ILi0EEESV_EEEEENS5_IJNS4_10UnderscoreESY_SY_EEEEENS4_13SM90_TMA_LOADENS4_14ComposedLayoutINS4_7SwizzleILi2ELi4ELi3EEENS4_18smem_ptr_flag_bitsILi8EEENSS_INS5_IJNSA_ILi8EEESG_EEENS5_IJSG_SB_EEEEEEEvNS4_8identityES11_S1B_vS1C_EENS_8epilogue10collective6detail29Sm90TmaWarpSpecializedAdapterINS1F_15DefaultEpilogueISI_SJ_SJ_NS1E_6thread17LinearCombinationISI_Li1EffLNS1J_9ScaleType4KindE0ELNS_15FloatRoundStyleE2ESI_EENS1_15EpilogueDefaultEEEEEvvEEEEvNT_6ParamsE,"a",@progbits
	.sectionflags	@""
	.align	4
.nv.constant0._ZN7cutlass13device_kernelINS_4gemm6kernel13GemmUniversalIN4cute5tupleIJiiiiEEENS1_10collective13CollectiveMmaINS1_37MainloopSm90TmaGmmaWarpSpecializedFP8ILi3ENS5_IJNS4_1CILi1EEESB_SB_EEENS1_35KernelTmaWarpSpecializedCooperativeEEENS5_IJNSA_ILi256EEENSA_ILi64EEESG_EEENS_12float_e4m3_tENS5_IJlSB_lEEESI_SJ_NS4_8TiledMMAINS4_8MMA_AtomIJNS4_4SM904GMMA30MMA_64x64x32_F32E4M3E4M3_SS_TNILNSN_7ScaleInE1ELSP_1EEEEEENS4_6LayoutINS5_IJNSA_ILi2EEESB_SB_EEENS5_IJSB_NSA_ILi0EEESV_EEEEENS5_IJNS4_10UnderscoreESY_SY_EEEEENS4_13SM90_TMA_LOADENS4_14ComposedLayoutINS4_7SwizzleILi2ELi4ELi3EEENS4_18smem_ptr_flag_bitsILi8EEENSS_INS5_IJNSA_ILi8EEESG_EEENS5_IJSG_SB_EEEEEEEvNS4_8identityES11_S1B_vS1C_EENS_8epilogue10collective6detail29Sm90TmaWarpSpecializedAdapterINS1F_15DefaultEpilogueISI_SJ_SJ_NS1E_6thread17LinearCombinationISI_Li1EffLNS1J_9ScaleType4KindE0ELNS_15FloatRoundStyleE2ESI_EENS1_15EpilogueDefaultEEEEEvvEEEEvNT_6ParamsE:
	.zero		1664


//--------------------- SYMBOLS --------------------------

	.type		.nv.reservedSmem.offset0,@object
	.size		.nv.reservedSmem.offset0,0x4
